// auto-generated by cutlass_sweep.gemm — config: {"arch": "sm_100", "cluster_m": 1, "cluster_n": 2, "dtype": "tf32", "stages": 0, "tile_k": 64, "tile_m": 128, "tile_n": 64}
#include "cutlass/cutlass.h"
#include "cutlass/gemm/collective/collective_builder.hpp"
#include "cutlass/gemm/device/gemm_universal_adapter.h"
#include "cutlass/gemm/kernel/gemm_universal.hpp"
#include "cutlass/epilogue/collective/collective_builder.hpp"

using ElemA = cutlass::tfloat32_t;
using ElemB = cutlass::tfloat32_t;
using ElemCD = cutlass::tfloat32_t;
using Acc  = float;
using TileShape    = cute::Shape<cute::_128, cute::_64, cute::_64>;
using ClusterShape = cute::Shape<cute::_1, cute::_2, cute::_1>;

using CollectiveEpilogue = typename cutlass::epilogue::collective::CollectiveBuilder<
    cutlass::arch::Sm100, cutlass::arch::OpClassTensorOp,
    TileShape, ClusterShape,
    cutlass::epilogue::collective::EpilogueTileAuto,
    Acc, Acc,
    ElemCD, cutlass::layout::RowMajor, 128 / cutlass::sizeof_bits<ElemCD>::value,
    ElemCD, cutlass::layout::RowMajor, 128 / cutlass::sizeof_bits<ElemCD>::value,
    cutlass::epilogue::collective::EpilogueScheduleAuto
  >::CollectiveOp;

using CollectiveMainloop = typename cutlass::gemm::collective::CollectiveBuilder<
    cutlass::arch::Sm100, cutlass::arch::OpClassTensorOp,
    ElemA, cutlass::layout::RowMajor, 128 / cutlass::sizeof_bits<ElemA>::value,
    ElemB, cutlass::layout::ColumnMajor, 128 / cutlass::sizeof_bits<ElemB>::value,
    Acc,
    TileShape, ClusterShape,
    cutlass::gemm::collective::StageCountAutoCarveout<static_cast<int>(sizeof(typename CollectiveEpilogue::SharedStorage))>,
    cutlass::gemm::collective::KernelScheduleAuto
  >::CollectiveOp;

using GemmKernel = cutlass::gemm::kernel::GemmUniversal<
    cute::Shape<int,int,int,int>,
    CollectiveMainloop,
    CollectiveEpilogue
>;
using Gemm = cutlass::gemm::device::GemmUniversalAdapter<GemmKernel>;

// Force the device kernel symbol into the cubin without needing a host main.
auto* _anchor = &cutlass::device_kernel<GemmKernel>;


// ===== COMPILED SASS (sm_100a) =====

	.target	sm_100a

	.elftype	@"ET_EXEC"


//--------------------- .note.nv.tkinfo           --------------------------
	.section	.note.nv.tkinfo,"",@"SHT_NOTE"
	.sectionflags	@"SHF_NOTE_NV_TKINFO"
	.tkinfo
        /*0018*/ 	.word	0x00000002
        /*0030*/ 	.string	""
        /*0030*/ 	.string	"ptxas"
        /*0030*/ 	.string	"Cuda compilation tools, release 13.0, V13.0.88"
        /*0030*/ 	.string	"Build cuda_13.0.r13.0/compiler.36424714_0"
        /*0030*/ 	.string	"-arch sm_100a -m 64 "



//--------------------- .note.nv.cuinfo           --------------------------
	.section	.note.nv.cuinfo,"",@"SHT_NOTE"
	.sectionflags	@"SHF_NOTE_NV_CUINFO"
        /*0018*/ 	.short	0x0002
        /*001a*/ 	.short	0x0064
        /*001c*/ 	.short	0x0082
	.zero		2


//--------------------- .nv.info                  --------------------------
	.section	.nv.info,"",@"SHT_CUDA_INFO"
	.align	4


	//----- nvinfo : EIATTR_REGCOUNT
	.align		4
        /*0000*/ 	.byte	0x04, 0x2f
        /*0002*/ 	.short	(.L_19 - .L_18)
	.align		4
.L_18:
        /*0004*/ 	.word	index@(_ZN7cutlass13device_kernelINS_4gemm6kernel13GemmUniversalIN4cute5tupleIJiiiiEEENS1_10collective13CollectiveMmaINS1_35MainloopSm100TmaUmmaWarpSpecializedILi4ELi2ELi4ENS5_IJNS4_1CILi1EEENSA_ILi2EEESB_EEEEENS5_IJNSA_ILi128EEENSA_ILi64EEESG_EEENS_10tfloat32_tENS5_IJlSB_lEEESI_SJ_NS4_8TiledMMAINS4_8MMA_AtomIJNS4_17SM100_MMA_TF32_SSISI_SI_fLi128ELi64ELNS4_4UMMA5MajorE0ELSO_0ELNSN_7ScaleInE0ELSP_0EEEEEENS4_6LayoutINS5_IJSB_SB_SB_EEENS5_IJNSA_ILi0EEESU_SU_EEEEENS5_IJNS4_10UnderscoreESX_SX_EEEEENS4_23SM90_TMA_LOAD_MULTICASTENS4_14ComposedLayoutINS4_7SwizzleILi3ELi4ELi3EEENS4_18smem_ptr_flag_bitsILi32EEENSS_INS5_IJNSA_ILi8EEENSA_ILi32EEEEEENS5_IJS17_SB_EEEEEEEvNS4_8identityENS4_13SM90_TMA_LOADES1B_vS1C_EENS_8epilogue10collective18CollectiveEpilogueINS1F_23Sm100TmaWarpSpecializedILi4ELi2ELi16ELb1ELb0EEEJSH_NS5_IJNSS_ISF_SB_EENSS_INSA_ILi16EEESB_EEEEESI_SJ_SI_SJ_NS1F_6fusion15FusionCallbacksIS1J_NS1O_17LinearCombinationISI_fSI_fLNS_15FloatRoundStyleE2EEESH_S1N_JEEENS4_5SM1004TMEM4LOAD26SM100_TMEM_LOAD_32dp32b16xES1D_NS11_INS12_ILi2ELi4ELi3EEES15_NSS_INS5_IJS16_S1L_EEENS5_IJS1L_SB_EEEEEEENS4_39AutoVectorizingCopyWithAssumedAlignmentILi128EEENS4_14SM90_TMA_STOREES22_S24_S24_EEEvvEEEEvNT_6ParamsE)
        /*0008*/ 	.word	0x00000050


	//----- nvinfo : EIATTR_FRAME_SIZE
	.align		4
.L_19:
        /*000c*/ 	.byte	0x04, 0x11
        /*000e*/ 	.short	(.L_21 - .L_20)
	.align		4
.L_20:
        /*0010*/ 	.word	index@($__internal_2_$__cuda_sm10x_tcgen05_guardrail_trap_unallocated_columns_being_dealloced)
        /*0014*/ 	.word	0x00000000


	//----- nvinfo : EIATTR_FRAME_SIZE
	.align		4
.L_21:
        /*0018*/ 	.byte	0x04, 0x11
        /*001a*/ 	.short	(.L_23 - .L_22)
	.align		4
.L_22:
        /*001c*/ 	.word	index@($__internal_1_$__cuda_sm10x_tcgen05_guardrail_trap_phase_invalid_during_alloc)
        /*0020*/ 	.word	0x00000000


	//----- nvinfo : EIATTR_FRAME_SIZE
	.align		4
.L_23:
        /*0024*/ 	.byte	0x04, 0x11
        /*0026*/ 	.short	(.L_25 - .L_24)
	.align		4
.L_24:
        /*0028*/ 	.word	index@($__internal_0_$__cuda_sm10x_tcgen05_guardrail_trap_col_being_dealloced_not_returned_by_alloc)
        /*002c*/ 	.word	0x00000000


	//----- nvinfo : EIATTR_FRAME_SIZE
	.align		4
.L_25:
        /*0030*/ 	.byte	0x04, 0x11
        /*0032*/ 	.short	(.L_27 - .L_26)
	.align		4
.L_26:
        /*0034*/ 	.word	index@(_ZN7cutlass13device_kernelINS_4gemm6kernel13GemmUniversalIN4cute5tupleIJiiiiEEENS1_10collective13CollectiveMmaINS1_35MainloopSm100TmaUmmaWarpSpecializedILi4ELi2ELi4ENS5_IJNS4_1CILi1EEENSA_ILi2EEESB_EEEEENS5_IJNSA_ILi128EEENSA_ILi64EEESG_EEENS_10tfloat32_tENS5_IJlSB_lEEESI_SJ_NS4_8TiledMMAINS4_8MMA_AtomIJNS4_17SM100_MMA_TF32_SSISI_SI_fLi128ELi64ELNS4_4UMMA5MajorE0ELSO_0ELNSN_7ScaleInE0ELSP_0EEEEEENS4_6LayoutINS5_IJSB_SB_SB_EEENS5_IJNSA_ILi0EEESU_SU_EEEEENS5_IJNS4_10UnderscoreESX_SX_EEEEENS4_23SM90_TMA_LOAD_MULTICASTENS4_14ComposedLayoutINS4_7SwizzleILi3ELi4ELi3EEENS4_18smem_ptr_flag_bitsILi32EEENSS_INS5_IJNSA_ILi8EEENSA_ILi32EEEEEENS5_IJS17_SB_EEEEEEEvNS4_8identityENS4_13SM90_TMA_LOADES1B_vS1C_EENS_8epilogue10collective18CollectiveEpilogueINS1F_23Sm100TmaWarpSpecializedILi4ELi2ELi16ELb1ELb0EEEJSH_NS5_IJNSS_ISF_SB_EENSS_INSA_ILi16EEESB_EEEEESI_SJ_SI_SJ_NS1F_6fusion15FusionCallbacksIS1J_NS1O_17LinearCombinationISI_fSI_fLNS_15FloatRoundStyleE2EEESH_S1N_JEEENS4_5SM1004TMEM4LOAD26SM100_TMEM_LOAD_32dp32b16xES1D_NS11_INS12_ILi2ELi4ELi3EEES15_NSS_INS5_IJS16_S1L_EEENS5_IJS1L_SB_EEEEEEENS4_39AutoVectorizingCopyWithAssumedAlignmentILi128EEENS4_14SM90_TMA_STOREES22_S24_S24_EEEvvEEEEvNT_6ParamsE)
        /*0038*/ 	.word	0x00000000


	//----- nvinfo : EIATTR_MIN_STACK_SIZE
	.align		4
.L_27:
        /*003c*/ 	.byte	0x04, 0x12
        /*003e*/ 	.short	(.L_29 - .L_28)
	.align		4
.L_28:
        /*0040*/ 	.word	index@(_ZN7cutlass13device_kernelINS_4gemm6kernel13GemmUniversalIN4cute5tupleIJiiiiEEENS1_10collective13CollectiveMmaINS1_35MainloopSm100TmaUmmaWarpSpecializedILi4ELi2ELi4ENS5_IJNS4_1CILi1EEENSA_ILi2EEESB_EEEEENS5_IJNSA_ILi128EEENSA_ILi64EEESG_EEENS_10tfloat32_tENS5_IJlSB_lEEESI_SJ_NS4_8TiledMMAINS4_8MMA_AtomIJNS4_17SM100_MMA_TF32_SSISI_SI_fLi128ELi64ELNS4_4UMMA5MajorE0ELSO_0ELNSN_7ScaleInE0ELSP_0EEEEEENS4_6LayoutINS5_IJSB_SB_SB_EEENS5_IJNSA_ILi0EEESU_SU_EEEEENS5_IJNS4_10UnderscoreESX_SX_EEEEENS4_23SM90_TMA_LOAD_MULTICASTENS4_14ComposedLayoutINS4_7SwizzleILi3ELi4ELi3EEENS4_18smem_ptr_flag_bitsILi32EEENSS_INS5_IJNSA_ILi8EEENSA_ILi32EEEEEENS5_IJS17_SB_EEEEEEEvNS4_8identityENS4_13SM90_TMA_LOADES1B_vS1C_EENS_8epilogue10collective18CollectiveEpilogueINS1F_23Sm100TmaWarpSpecializedILi4ELi2ELi16ELb1ELb0EEEJSH_NS5_IJNSS_ISF_SB_EENSS_INSA_ILi16EEESB_EEEEESI_SJ_SI_SJ_NS1F_6fusion15FusionCallbacksIS1J_NS1O_17LinearCombinationISI_fSI_fLNS_15FloatRoundStyleE2EEESH_S1N_JEEENS4_5SM1004TMEM4LOAD26SM100_TMEM_LOAD_32dp32b16xES1D_NS11_INS12_ILi2ELi4ELi3EEES15_NSS_INS5_IJS16_S1L_EEENS5_IJS1L_SB_EEEEEEENS4_39AutoVectorizingCopyWithAssumedAlignmentILi128EEENS4_14SM90_TMA_STOREES22_S24_S24_EEEvvEEEEvNT_6ParamsE)
        /*0044*/ 	.word	0x00000000
.L_29:


//--------------------- .nv.compat                --------------------------
	.section	.nv.compat,"",@"SHT_CUDA_COMPAT_INFO"
	.align	4
        /*0000*/ 	.byte	0x02, 0x09, 0x01, 0x00, 0x02, 0x02, 0x02, 0x00, 0x02, 0x05, 0x05, 0x00, 0x03, 0x07, 0x01, 0x01
        /*0010*/ 	.byte	0x02, 0x03, 0x01, 0x00, 0x02, 0x06, 0x01, 0x00, 0x04, 0x0b, 0x08, 0x00, 0x09, 0x00, 0x00, 0x00
        /*0020*/ 	.byte	0x00, 0x00, 0x00, 0x00


//--------------------- .nv.info._ZN7cutlass13device_kernelINS_4gemm6kernel13GemmUniversalIN4cute5tupleIJiiiiEEENS1_10collective13CollectiveMmaINS1_35MainloopSm100TmaUmmaWarpSpecializedILi4ELi2ELi4ENS5_IJNS4_1CILi1EEENSA_ILi2EEESB_EEEEENS5_IJNSA_ILi128EEENSA_ILi64EEESG_EEENS_10tfloat32_tENS5_IJlSB_lEEESI_SJ_NS4_8TiledMMAINS4_8MMA_AtomIJNS4_17SM100_MMA_TF32_SSISI_SI_fLi128ELi64ELNS4_4UMMA5MajorE0ELSO_0ELNSN_7ScaleInE0ELSP_0EEEEEENS4_6LayoutINS5_IJSB_SB_SB_EEENS5_IJNSA_ILi0EEESU_SU_EEEEENS5_IJNS4_10UnderscoreESX_SX_EEEEENS4_23SM90_TMA_LOAD_MULTICASTENS4_14ComposedLayoutINS4_7SwizzleILi3ELi4ELi3EEENS4_18smem_ptr_flag_bitsILi32EEENSS_INS5_IJNSA_ILi8EEENSA_ILi32EEEEEENS5_IJS17_SB_EEEEEEEvNS4_8identityENS4_13SM90_TMA_LOADES1B_vS1C_EENS_8epilogue10collective18CollectiveEpilogueINS1F_23Sm100TmaWarpSpecializedILi4ELi2ELi16ELb1ELb0EEEJSH_NS5_IJNSS_ISF_SB_EENSS_INSA_ILi16EEESB_EEEEESI_SJ_SI_SJ_NS1F_6fusion15FusionCallbacksIS1J_NS1O_17LinearCombinationISI_fSI_fLNS_15FloatRoundStyleE2EEESH_S1N_JEEENS4_5SM1004TMEM4LOAD26SM100_TMEM_LOAD_32dp32b16xES1D_NS11_INS12_ILi2ELi4ELi3EEES15_NSS_INS5_IJS16_S1L_EEENS5_IJS1L_SB_EEEEEEENS4_39AutoVectorizingCopyWithAssumedAlignmentILi128EEENS4_14SM90_TMA_STOREES22_S24_S24_EEEvvEEEEvNT_6ParamsE --------------------------
	.section	.nv.info._ZN7cutlass13device_kernelINS_4gemm6kernel13GemmUniversalIN4cute5tupleIJiiiiEEENS1_10collective13CollectiveMmaINS1_35MainloopSm100TmaUmmaWarpSpecializedILi4ELi2ELi4ENS5_IJNS4_1CILi1EEENSA_ILi2EEESB_EEEEENS5_IJNSA_ILi128EEENSA_ILi64EEESG_EEENS_10tfloat32_tENS5_IJlSB_lEEESI_SJ_NS4_8TiledMMAINS4_8MMA_AtomIJNS4_17SM100_MMA_TF32_SSISI_SI_fLi128ELi64ELNS4_4UMMA5MajorE0ELSO_0ELNSN_7ScaleInE0ELSP_0EEEEEENS4_6LayoutINS5_IJSB_SB_SB_EEENS5_IJNSA_ILi0EEESU_SU_EEEEENS5_IJNS4_10UnderscoreESX_SX_EEEEENS4_23SM90_TMA_LOAD_MULTICASTENS4_14ComposedLayoutINS4_7SwizzleILi3ELi4ELi3EEENS4_18smem_ptr_flag_bitsILi32EEENSS_INS5_IJNSA_ILi8EEENSA_ILi32EEEEEENS5_IJS17_SB_EEEEEEEvNS4_8identityENS4_13SM90_TMA_LOADES1B_vS1C_EENS_8epilogue10collective18CollectiveEpilogueINS1F_23Sm100TmaWarpSpecializedILi4ELi2ELi16ELb1ELb0EEEJSH_NS5_IJNSS_ISF_SB_EENSS_INSA_ILi16EEESB_EEEEESI_SJ_SI_SJ_NS1F_6fusion15FusionCallbacksIS1J_NS1O_17LinearCombinationISI_fSI_fLNS_15FloatRoundStyleE2EEESH_S1N_JEEENS4_5SM1004TMEM4LOAD26SM100_TMEM_LOAD_32dp32b16xES1D_NS11_INS12_ILi2ELi4ELi3EEES15_NSS_INS5_IJS16_S1L_EEENS5_IJS1L_SB_EEEEEEENS4_39AutoVectorizingCopyWithAssumedAlignmentILi128EEENS4_14SM90_TMA_STOREES22_S24_S24_EEEvvEEEEvNT_6ParamsE,"",@"SHT_CUDA_INFO"
	.sectionflags	@""
	.align	4


	//----- nvinfo : EIATTR_CUDA_API_VERSION
	.align		4
        /*0000*/ 	.byte	0x04, 0x37
        /*0002*/ 	.short	(.L_31 - .L_30)
.L_30:
        /*0004*/ 	.word	0x00000082


	//----- nvinfo : EIATTR_KPARAM_INFO
	.align		4
.L_31:
        /*0008*/ 	.byte	0x04, 0x17
        /*000a*/ 	.short	(.L_33 - .L_32)
.L_32:
        /*000c*/ 	.word	0x00000000
        /*0010*/ 	.short	0x0000
        /*0012*/ 	.short	0x0000
        /*0014*/ 	.byte	0x00, 0xf0, 0x01, 0x20


	//----- nvinfo : EIATTR_AT_ENTRY_FRAGMENTS
	.align		4
.L_33:
        /*0018*/ 	.byte	0x04, 0x4f
        /*001a*/ 	.short	(.L_35 - .L_34)


	//   ....[0]....
.L_34:
        /*001c*/ 	.word	0x00000006


	//----- nvinfo : EIATTR_RESERVED_SMEM_USED
	.align		4
.L_35:
        /*0020*/ 	.byte	0x01, 0x41
	.zero		2


	//----- nvinfo : EIATTR_SPARSE_MMA_MASK
	.align		4
        /*0024*/ 	.byte	0x03, 0x50
        /*0026*/ 	.short	0x0000


	//----- nvinfo : EIATTR_TCGEN05_1CTA_USED
	.align		4
        /*0028*/ 	.byte	0x01, 0x51
	.zero		2


	//----- nvinfo : EIATTR_MAXREG_COUNT
	.align		4
        /*002c*/ 	.byte	0x03, 0x1b
        /*002e*/ 	.short	0x00ff


	//----- nvinfo : EIATTR_NUM_BARRIERS
	.align		4
        /*0030*/ 	.byte	0x02, 0x4c
        /*0032*/ 	.byte	0x07
	.zero		1


	//----- nvinfo : EIATTR_EXTERNS
	.align		4
        /*0034*/ 	.byte	0x04, 0x0f
        /*0036*/ 	.short	(.L_37 - .L_36)


	//   ....[0]....
	.align		4
.L_36:
        /*0038*/ 	.word	index@(__assertfail)


	//----- nvinfo : EIATTR_MERCURY_ISA_VERSION
	.align		4
.L_37:
        /*003c*/ 	.byte	0x03, 0x5f
        /*003e*/ 	.short	0x0101


	//----- nvinfo : EIATTR_INT_WARP_WIDE_INSTR_OFFSETS
	.align		4
        /*0040*/ 	.byte	0x04, 0x31
        /*0042*/ 	.short	(.L_39 - .L_38)


	//   ....[0]....
.L_38:
        /*0044*/ 	.word	0x00003fb0


	//   ....[1]....
        /*0048*/ 	.word	0x00003fd0


	//   ....[2]....
        /*004c*/ 	.word	0x00004000


	//   ....[3]....
        /*0050*/ 	.word	0x00004b40


	//   ....[4]....
        /*0054*/ 	.word	0x00004bb0


	//   ....[5]....
        /*0058*/ 	.word	0x00004c90


	//   ....[6]....
        /*005c*/ 	.word	0x00004d10


	//   ....[7]....
        /*0060*/ 	.word	0x00004e10


	//   ....[8]....
        /*0064*/ 	.word	0x00004e90


	//   ....[9]....
        /*0068*/ 	.word	0x00004f80


	//   ....[10]....
        /*006c*/ 	.word	0x00005030


	//----- nvinfo : EIATTR_COOP_GROUP_MASK_REGIDS
	.align		4
.L_39:
        /*0070*/ 	.byte	0x04, 0x29
        /*0072*/ 	.short	(.L_41 - .L_40)


	//   ....[0]....
.L_40:
        /*0074*/ 	.word	0xffffffff


	//   ....[1]....
        /*0078*/ 	.word	0xffffffff


	//   ....[2]....
        /*007c*/ 	.word	0xffffffff


	//   ....[3]....
        /*0080*/ 	.word	0xffffffff


	//   ....[4]....
        /*0084*/ 	.word	0xffffffff


	//   ....[5]....
        /*0088*/ 	.word	0xffffffff


	//   ....[6]....
        /*008c*/ 	.word	0xffffffff


	//   ....[7]....
        /*0090*/ 	.word	0xffffffff


	//   ....[8]....
        /*0094*/ 	.word	0xffffffff


	//   ....[9]....
        /*0098*/ 	.word	0xffffffff


	//   ....[10]....
        /*009c*/ 	.word	0xffffffff


	//   ....[11]....
        /*00a0*/ 	.word	0xffffffff


	//   ....[12]....
        /*00a4*/ 	.word	0xffffffff


	//   ....[13]....
        /*00a8*/ 	.word	0xffffffff


	//----- nvinfo : EIATTR_COOP_GROUP_INSTR_OFFSETS
	.align		4
.L_41:
        /*00ac*/ 	.byte	0x04, 0x28
        /*00ae*/ 	.short	(.L_43 - .L_42)


	//   ....[0]....
.L_42:
        /*00b0*/ 	.word	0x00000080


	//   ....[1]....
        /*00b4*/ 	.word	0x000004f0


	//   ....[2]....
        /*00b8*/ 	.word	0x000006a0


	//   ....[3]....
        /*00bc*/ 	.word	0x00000840


	//   ....[4]....
        /*00c0*/ 	.word	0x00000940


	//   ....[5]....
        /*00c4*/ 	.word	0x00000ab0


	//   ....[6]....
        /*00c8*/ 	.word	0x00000c50


	//   ....[7]....
        /*00cc*/ 	.word	0x00000e00


	//   ....[8]....
        /*00d0*/ 	.word	0x00002190


	//   ....[9]....
        /*00d4*/ 	.word	0x00003040


	//   ....[10]....
        /*00d8*/ 	.word	0x00003250


	//   ....[11]....
        /*00dc*/ 	.word	0x00003280


	//   ....[12]....
        /*00e0*/ 	.word	0x00003e90


	//   ....[13]....
        /*00e4*/ 	.word	0x000040c0


	//----- nvinfo : EIATTR_VRC_CTA_INIT_COUNT
	.align		4
.L_43:
        /*00e8*/ 	.byte	0x02, 0x4a
        /*00ea*/ 	.byte	0x80
	.zero		1


	//----- nvinfo : EIATTR_SYSCALL_OFFSETS
	.align		4
        /*00ec*/ 	.byte	0x04, 0x46
        /*00ee*/ 	.short	(.L_45 - .L_44)


	//   ....[0]....
.L_44:
        /*00f0*/ 	.word	0x00005c80


	//   ....[1]....
        /*00f4*/ 	.word	0x00005d70


	//   ....[2]....
        /*00f8*/ 	.word	0x00006540


	//   ....[3]....
        /*00fc*/ 	.word	0x00006ec0


	//   ....[4]....
        /*0100*/ 	.word	0x00007820


	//   ....[5]....
        /*0104*/ 	.word	0x00008180


	//----- nvinfo : EIATTR_MBARRIER_INSTR_OFFSETS
	.align		4
.L_45:
        /*0108*/ 	.byte	0x04, 0x39
        /*010a*/ 	.short	(.L_47 - .L_46)


	//   ....[0]....
.L_46:
        /*010c*/ 	.word	0x00000610
        /*0110*/ 	.word	0x000000ff
        /*0114*/ 	.word	0x00000000
        /*0118*/ 	.short	0x0100
        /*011a*/ 	.byte	0x04
	.zero		1


	//   ....[1]....
        /*011c*/ 	.word	0x00000620
        /*0120*/ 	.word	0x000000ff
        /*0124*/ 	.word	0x00000020
        /*0128*/ 	.short	0x0100
        /*012a*/ 	.byte	0x04
	.zero		1


	//   ....[2]....
        /*012c*/ 	.word	0x00000630
        /*0130*/ 	.word	0x000000ff
        /*0134*/ 	.word	0x00000008
        /*0138*/ 	.short	0x0100
        /*013a*/ 	.byte	0x04
	.zero		1


	//   ....[3]....
        /*013c*/ 	.word	0x00000640
        /*0140*/ 	.word	0x000000ff
        /*0144*/ 	.word	0x00000028
        /*0148*/ 	.short	0x0100
        /*014a*/ 	.byte	0x04
	.zero		1


	//   ....[4]....
        /*014c*/ 	.word	0x00000650
        /*0150*/ 	.word	0x000000ff
        /*0154*/ 	.word	0x00000010
        /*0158*/ 	.short	0x0100
        /*015a*/ 	.byte	0x04
	.zero		1


	//   ....[5]....
        /*015c*/ 	.word	0x00000660
        /*0160*/ 	.word	0x000000ff
        /*0164*/ 	.word	0x00000030
        /*0168*/ 	.short	0x0100
        /*016a*/ 	.byte	0x04
	.zero		1


	//   ....[6]....
        /*016c*/ 	.word	0x00000670
        /*0170*/ 	.word	0x000000ff
        /*0174*/ 	.word	0x00000018
        /*0178*/ 	.short	0x0100
        /*017a*/ 	.byte	0x04
	.zero		1


	//   ....[7]....
        /*017c*/ 	.word	0x00000680
        /*0180*/ 	.word	0x000000ff
        /*0184*/ 	.word	0x00000038
        /*0188*/ 	.short	0x0100
        /*018a*/ 	.byte	0x04
	.zero		1


	//   ....[8]....
        /*018c*/ 	.word	0x000007b0
        /*0190*/ 	.word	0x000000ff
        /*0194*/ 	.word	0x00000040
        /*0198*/ 	.short	0x0100
        /*019a*/ 	.byte	0x04
	.zero		1


	//   ....[9]....
        /*019c*/ 	.word	0x000007c0
        /*01a0*/ 	.word	0x000000ff
        /*01a4*/ 	.word	0x00000060
        /*01a8*/ 	.short	0x0100
        /*01aa*/ 	.byte	0x04
	.zero		1


	//   ....[10]....
        /*01ac*/ 	.word	0x000007d0
        /*01b0*/ 	.word	0x000000ff
        /*01b4*/ 	.word	0x00000048
        /*01b8*/ 	.short	0x0100
        /*01ba*/ 	.byte	0x04
	.zero		1


	//   ....[11]....
        /*01bc*/ 	.word	0x000007e0
        /*01c0*/ 	.word	0x000000ff
        /*01c4*/ 	.word	0x00000068
        /*01c8*/ 	.short	0x0100
        /*01ca*/ 	.byte	0x04
	.zero		1


	//   ....[12]....
        /*01cc*/ 	.word	0x000007f0
        /*01d0*/ 	.word	0x000000ff
        /*01d4*/ 	.word	0x00000050
        /*01d8*/ 	.short	0x0100
        /*01da*/ 	.byte	0x04
	.zero		1


	//   ....[13]....
        /*01dc*/ 	.word	0x00000800
        /*01e0*/ 	.word	0x000000ff
        /*01e4*/ 	.word	0x00000070
        /*01e8*/ 	.short	0x0100
        /*01ea*/ 	.byte	0x04
	.zero		1


	//   ....[14]....
        /*01ec*/ 	.word	0x00000810
        /*01f0*/ 	.word	0x000000ff
        /*01f4*/ 	.word	0x00000058
        /*01f8*/ 	.short	0x0100
        /*01fa*/ 	.byte	0x04
	.zero		1


	//   ....[15]....
        /*01fc*/ 	.word	0x00000820
        /*0200*/ 	.word	0x000000ff
        /*0204*/ 	.word	0x00000078
        /*0208*/ 	.short	0x0100
        /*020a*/ 	.byte	0x04
	.zero		1


	//   ....[16]....
        /*020c*/ 	.word	0x00000910
        /*0210*/ 	.word	0x000000ff
        /*0214*/ 	.word	0x00000080
        /*0218*/ 	.short	0x0100
        /*021a*/ 	.byte	0x06
	.zero		1


	//   ....[17]....
        /*021c*/ 	.word	0x00000920
        /*0220*/ 	.word	0x000000ff
        /*0224*/ 	.word	0x00000088
        /*0228*/ 	.short	0x0100
        /*022a*/ 	.byte	0x06
	.zero		1


	//   ....[18]....
        /*022c*/ 	.word	0x00000a60
        /*0230*/ 	.word	0x000000ff
        /*0234*/ 	.word	0x00000090
        /*0238*/ 	.short	0x0100
        /*023a*/ 	.byte	0x06
	.zero		1


	//   ....[19]....
        /*023c*/ 	.word	0x00000a70
        /*0240*/ 	.word	0x000000ff
        /*0244*/ 	.word	0x000000a0
        /*0248*/ 	.short	0x0100
        /*024a*/ 	.byte	0x06
	.zero		1


	//   ....[20]....
        /*024c*/ 	.word	0x00000a80
        /*0250*/ 	.word	0x000000ff
        /*0254*/ 	.word	0x00000098
        /*0258*/ 	.short	0x0100
        /*025a*/ 	.byte	0x06
	.zero		1


	//   ....[21]....
        /*025c*/ 	.word	0x00000a90
        /*0260*/ 	.word	0x000000ff
        /*0264*/ 	.word	0x000000a8
        /*0268*/ 	.short	0x0100
        /*026a*/ 	.byte	0x06
	.zero		1


	//   ....[22]....
        /*026c*/ 	.word	0x00000bc0
        /*0270*/ 	.word	0x000000ff
        /*0274*/ 	.word	0x000000b0
        /*0278*/ 	.short	0x0100
        /*027a*/ 	.byte	0x04
	.zero		1


	//   ....[23]....
        /*027c*/ 	.word	0x00000bd0
        /*0280*/ 	.word	0x000000ff
        /*0284*/ 	.word	0x000000d0
        /*0288*/ 	.short	0x0100
        /*028a*/ 	.byte	0x04
	.zero		1


	//   ....[24]....
        /*028c*/ 	.word	0x00000be0
        /*0290*/ 	.word	0x000000ff
        /*0294*/ 	.word	0x000000b8
        /*0298*/ 	.short	0x0100
        /*029a*/ 	.byte	0x04
	.zero		1


	//   ....[25]....
        /*029c*/ 	.word	0x00000bf0
        /*02a0*/ 	.word	0x000000ff
        /*02a4*/ 	.word	0x000000d8
        /*02a8*/ 	.short	0x0100
        /*02aa*/ 	.byte	0x04
	.zero		1


	//   ....[26]....
        /*02ac*/ 	.word	0x00000c00
        /*02b0*/ 	.word	0x000000ff
        /*02b4*/ 	.word	0x000000c0
        /*02b8*/ 	.short	0x0100
        /*02ba*/ 	.byte	0x04
	.zero		1


	//   ....[27]....
        /*02bc*/ 	.word	0x00000c10
        /*02c0*/ 	.word	0x000000ff
        /*02c4*/ 	.word	0x000000e0
        /*02c8*/ 	.short	0x0100
        /*02ca*/ 	.byte	0x04
	.zero		1


	//   ....[28]....
        /*02cc*/ 	.word	0x00000c20
        /*02d0*/ 	.word	0x000000ff
        /*02d4*/ 	.word	0x000000c8
        /*02d8*/ 	.short	0x0100
        /*02da*/ 	.byte	0x04
	.zero		1


	//   ....[29]....
        /*02dc*/ 	.word	0x00000c30
        /*02e0*/ 	.word	0x000000ff
        /*02e4*/ 	.word	0x000000e8
        /*02e8*/ 	.short	0x0100
        /*02ea*/ 	.byte	0x04
	.zero		1


	//   ....[30]....
        /*02ec*/ 	.word	0x00000d20
        /*02f0*/ 	.word	0x000000ff
        /*02f4*/ 	.word	0x000000f0
        /*02f8*/ 	.short	0x0100
        /*02fa*/ 	.byte	0x04
	.zero		1


	//   ....[31]....
        /*02fc*/ 	.word	0x00000d30
        /*0300*/ 	.word	0x000000ff
        /*0304*/ 	.word	0x00000100
        /*0308*/ 	.short	0x0100
        /*030a*/ 	.byte	0x04
	.zero		1


	//   ....[32]....
        /*030c*/ 	.word	0x00000d40
        /*0310*/ 	.word	0x000000ff
        /*0314*/ 	.word	0x000000f8
        /*0318*/ 	.short	0x0100
        /*031a*/ 	.byte	0x04
	.zero		1


	//   ....[33]....
        /*031c*/ 	.word	0x00000d50
        /*0320*/ 	.word	0x000000ff
        /*0324*/ 	.word	0x00000108
        /*0328*/ 	.short	0x0100
        /*032a*/ 	.byte	0x04
	.zero		1


	//   ....[34]....
        /*032c*/ 	.word	0x00001890
        /*0330*/ 	.word	0x00000003
        /*0334*/ 	.word	0x00000100
        /*0338*/ 	.short	0x010a
        /*033a*/ 	.byte	0xff
	.zero		1


	//   ....[35]....
        /*033c*/ 	.word	0x000018c0
        /*0340*/ 	.word	0x00000003
        /*0344*/ 	.word	0x000000f0
        /*0348*/ 	.short	0x0101
        /*034a*/ 	.byte	0xff
	.zero		1


	//   ....[36]....
        /*034c*/ 	.word	0x00001990
        /*0350*/ 	.word	0x000000ff
        /*0354*/ 	.word	0x00000020
        /*0358*/ 	.short	0x010a
        /*035a*/ 	.byte	0x04
	.zero		1


	//   ....[37]....
        /*035c*/ 	.word	0x00001a10
        /*0360*/ 	.word	0x000000ff
        /*0364*/ 	.word	0x00000020
        /*0368*/ 	.short	0x010a
        /*036a*/ 	.byte	0x21
	.zero		1


	//   ....[38]....
        /*036c*/ 	.word	0x00001ba0
        /*0370*/ 	.word	0x000000ff
        /*0374*/ 	.word	0x00000020
        /*0378*/ 	.short	0x010a
        /*037a*/ 	.byte	0x05
	.zero		1


	//   ....[39]....
        /*037c*/ 	.word	0x00001d90
        /*0380*/ 	.word	0x000000ff
        /*0384*/ 	.word	0x00000088
        /*0388*/ 	.short	0x0101
        /*038a*/ 	.byte	0x0d
	.zero		1


	//   ....[40]....
        /*038c*/ 	.word	0x00001db0
        /*0390*/ 	.word	0x000000ff
        /*0394*/ 	.word	0x00000020
        /*0398*/ 	.short	0x010a
        /*039a*/ 	.byte	0x04
	.zero		1


	//   ....[41]....
        /*039c*/ 	.word	0x00001e30
        /*03a0*/ 	.word	0x000000ff
        /*03a4*/ 	.word	0x00000020
        /*03a8*/ 	.short	0x010a
        /*03aa*/ 	.byte	0x21
	.zero		1


	//   ....[42]....
        /*03ac*/ 	.word	0x00001fc0
        /*03b0*/ 	.word	0x000000ff
        /*03b4*/ 	.word	0x00000020
        /*03b8*/ 	.short	0x010a
        /*03ba*/ 	.byte	0x05
	.zero		1


	//   ....[43]....
        /*03bc*/ 	.word	0x000021c0
        /*03c0*/ 	.word	0x00000003
        /*03c4*/ 	.word	0x00000090
        /*03c8*/ 	.short	0x010a
        /*03ca*/ 	.byte	0xff
	.zero		1


	//   ....[44]....
        /*03cc*/ 	.word	0x00002310
        /*03d0*/ 	.word	0x00000000
        /*03d4*/ 	.word	0x00000000
        /*03d8*/ 	.short	0x0101
        /*03da*/ 	.byte	0xff
	.zero		1


	//   ....[45]....
        /*03dc*/ 	.word	0x000028c0
        /*03e0*/ 	.word	0x000000ff
        /*03e4*/ 	.word	0x00000000
        /*03e8*/ 	.short	0x010a
        /*03ea*/ 	.byte	0x04
	.zero		1


	//   ....[46]....
        /*03ec*/ 	.word	0x00002950
        /*03f0*/ 	.word	0x000000ff
        /*03f4*/ 	.word	0x00000000
        /*03f8*/ 	.short	0x010a
        /*03fa*/ 	.byte	0x05
	.zero		1


	//   ....[47]....
        /*03fc*/ 	.word	0x000029e0
        /*0400*/ 	.word	0x000000ff
        /*0404*/ 	.word	0x00000000
        /*0408*/ 	.short	0x010a
        /*040a*/ 	.byte	0x05
	.zero		1


	//   ....[48]....
        /*040c*/ 	.word	0x00002a80
        /*0410*/ 	.word	0x00000000
        /*0414*/ 	.word	0x00000000
        /*0418*/ 	.short	0x010a
        /*041a*/ 	.byte	0xff
	.zero		1


	//   ....[49]....
        /*041c*/ 	.word	0x00002ba0
        /*0420*/ 	.word	0x00000002
        /*0424*/ 	.word	0x000000f0
        /*0428*/ 	.short	0x010a
        /*042a*/ 	.byte	0xff
	.zero		1


	//   ....[50]....
        /*042c*/ 	.word	0x00002c00
        /*0430*/ 	.word	0x00000004
        /*0434*/ 	.word	0x00000000
        /*0438*/ 	.short	0x0101
        /*043a*/ 	.byte	0xff
	.zero		1


	//   ....[51]....
        /*043c*/ 	.word	0x00002c20
        /*0440*/ 	.word	0x000000ff
        /*0444*/ 	.word	0x000000a0
        /*0448*/ 	.short	0x010a
        /*044a*/ 	.byte	0x04
	.zero		1


	//   ....[52]....
        /*044c*/ 	.word	0x00002d40
        /*0450*/ 	.word	0x00000002
        /*0454*/ 	.word	0x00000090
        /*0458*/ 	.short	0x010a
        /*045a*/ 	.byte	0xff
	.zero		1


	//   ....[53]....
        /*045c*/ 	.word	0x00002e50
        /*0460*/ 	.word	0x00000002
        /*0464*/ 	.word	0x00000000
        /*0468*/ 	.short	0x0101
        /*046a*/ 	.byte	0xff
	.zero		1


	//   ....[54]....
        /*046c*/ 	.word	0x00002ee0
        /*0470*/ 	.word	0x000000ff
        /*0474*/ 	.word	0x000000a0
        /*0478*/ 	.short	0x0106
        /*047a*/ 	.byte	0x04
	.zero		1


	//   ....[55]....
        /*047c*/ 	.word	0x00002f00
        /*0480*/ 	.word	0x000000ff
        /*0484*/ 	.word	0x000000a0
        /*0488*/ 	.short	0x010a
        /*048a*/ 	.byte	0x04
	.zero		1


	//   ....[56]....
        /*048c*/ 	.word	0x00002f90
        /*0490*/ 	.word	0x000000ff
        /*0494*/ 	.word	0x000000a0
        /*0498*/ 	.short	0x0106
        /*049a*/ 	.byte	0x07
	.zero		1


	//   ....[57]....
        /*049c*/ 	.word	0x00002fd0
        /*04a0*/ 	.word	0x00000000
        /*04a4*/ 	.word	0x000000a0
        /*04a8*/ 	.short	0x010a
        /*04aa*/ 	.byte	0xff
	.zero		1


	//   ....[58]....
        /*04ac*/ 	.word	0x000035a0
        /*04b0*/ 	.word	0x00000000
        /*04b4*/ 	.word	0x00000090
        /*04b8*/ 	.short	0x010a
        /*04ba*/ 	.byte	0xff
	.zero		1


	//   ....[59]....
        /*04bc*/ 	.word	0x000036b0
        /*04c0*/ 	.word	0x00000003
        /*04c4*/ 	.word	0x00000000
        /*04c8*/ 	.short	0x0101
        /*04ca*/ 	.byte	0xff
	.zero		1


	//   ....[60]....
        /*04cc*/ 	.word	0x000036c0
        /*04d0*/ 	.word	0x000000ff
        /*04d4*/ 	.word	0x00000000
        /*04d8*/ 	.short	0x010a
        /*04da*/ 	.byte	0x04
	.zero		1


	//   ....[61]....
        /*04dc*/ 	.word	0x000036e0
        /*04e0*/ 	.word	0x000000ff
        /*04e4*/ 	.word	0x000000d0
        /*04e8*/ 	.short	0x010a
        /*04ea*/ 	.byte	0x2d
	.zero		1


	//   ....[62]....
        /*04ec*/ 	.word	0x000037b0
        /*04f0*/ 	.word	0x000000ff
        /*04f4*/ 	.word	0x00000000
        /*04f8*/ 	.short	0x010a
        /*04fa*/ 	.byte	0x07
	.zero		1


	//   ....[63]....
        /*04fc*/ 	.word	0x000038f0
        /*0500*/ 	.word	0x000000ff
        /*0504*/ 	.word	0x00000000
        /*0508*/ 	.short	0x010a
        /*050a*/ 	.byte	0x04
	.zero		1


	//   ....[64]....
        /*050c*/ 	.word	0x00003cc0
        /*0510*/ 	.word	0x000000ff
        /*0514*/ 	.word	0x00000000
        /*0518*/ 	.short	0x010a
        /*051a*/ 	.byte	0x04
	.zero		1


	//   ....[65]....
        /*051c*/ 	.word	0x00003d50
        /*0520*/ 	.word	0x000000ff
        /*0524*/ 	.word	0x00000000
        /*0528*/ 	.short	0x010a
        /*052a*/ 	.byte	0x05
	.zero		1


	//   ....[66]....
        /*052c*/ 	.word	0x00003de0
        /*0530*/ 	.word	0x000000ff
        /*0534*/ 	.word	0x00000000
        /*0538*/ 	.short	0x010a
        /*053a*/ 	.byte	0x05
	.zero		1


	//   ....[67]....
        /*053c*/ 	.word	0x00003e70
        /*0540*/ 	.word	0x000000ff
        /*0544*/ 	.word	0x00000000
        /*0548*/ 	.short	0x010a
        /*054a*/ 	.byte	0x04
	.zero		1


	//   ....[68]....
        /*054c*/ 	.word	0x00004340
        /*0550*/ 	.word	0x0000000c
        /*0554*/ 	.word	0x00000090
        /*0558*/ 	.short	0x010a
        /*055a*/ 	.byte	0xff
	.zero		1


	//   ....[69]....
        /*055c*/ 	.word	0x000044b0
        /*0560*/ 	.word	0x00000000
        /*0564*/ 	.word	0x00000000
        /*0568*/ 	.short	0x0101
        /*056a*/ 	.byte	0xff
	.zero		1


	//   ....[70]....
        /*056c*/ 	.word	0x00004940
        /*0570*/ 	.word	0x000000ff
        /*0574*/ 	.word	0x00000088
        /*0578*/ 	.short	0x010a
        /*057a*/ 	.byte	0x15
	.zero		1


	//   ....[71]....
        /*057c*/ 	.word	0x00004ac0
        /*0580*/ 	.word	0x000000ff
        /*0584*/ 	.word	0x00000060
        /*0588*/ 	.short	0x010a
        /*058a*/ 	.byte	0x15
	.zero		1


	//   ....[72]....
        /*058c*/ 	.word	0x00004c40
        /*0590*/ 	.word	0x000000ff
        /*0594*/ 	.word	0x00000040
        /*0598*/ 	.short	0x010b
        /*059a*/ 	.byte	0x15
	.zero		1


	//   ....[73]....
        /*059c*/ 	.word	0x00004c50
        /*05a0*/ 	.word	0x000000ff
        /*05a4*/ 	.word	0x00000000
        /*05a8*/ 	.short	0x0101
        /*05aa*/ 	.byte	0x06
	.zero		1


	//   ....[74]....
        /*05ac*/ 	.word	0x00004c60
        /*05b0*/ 	.word	0x000000ff
        /*05b4*/ 	.word	0x00000068
        /*05b8*/ 	.short	0x010a
        /*05ba*/ 	.byte	0x15
	.zero		1


	//   ....[75]....
        /*05bc*/ 	.word	0x00004dc0
        /*05c0*/ 	.word	0x000000ff
        /*05c4*/ 	.word	0x00000048
        /*05c8*/ 	.short	0x010b
        /*05ca*/ 	.byte	0x15
	.zero		1


	//   ....[76]....
        /*05cc*/ 	.word	0x00004dd0
        /*05d0*/ 	.word	0x000000ff
        /*05d4*/ 	.word	0x00000000
        /*05d8*/ 	.short	0x0101
        /*05da*/ 	.byte	0x06
	.zero		1


	//   ....[77]....
        /*05dc*/ 	.word	0x00004de0
        /*05e0*/ 	.word	0x000000ff
        /*05e4*/ 	.word	0x00000070
        /*05e8*/ 	.short	0x010a
        /*05ea*/ 	.byte	0x15
	.zero		1


	//   ....[78]....
        /*05ec*/ 	.word	0x00004f30
        /*05f0*/ 	.word	0x000000ff
        /*05f4*/ 	.word	0x00000050
        /*05f8*/ 	.short	0x010b
        /*05fa*/ 	.byte	0x15
	.zero		1


	//   ....[79]....
        /*05fc*/ 	.word	0x00004f40
        /*0600*/ 	.word	0x000000ff
        /*0604*/ 	.word	0x00000000
        /*0608*/ 	.short	0x0101
        /*060a*/ 	.byte	0x06
	.zero		1


	//   ....[80]....
        /*060c*/ 	.word	0x00004f50
        /*0610*/ 	.word	0x000000ff
        /*0614*/ 	.word	0x00000078
        /*0618*/ 	.short	0x010a
        /*061a*/ 	.byte	0x15
	.zero		1


	//   ....[81]....
        /*061c*/ 	.word	0x00005140
        /*0620*/ 	.word	0x000000ff
        /*0624*/ 	.word	0x00000058
        /*0628*/ 	.short	0x010b
        /*062a*/ 	.byte	0x15
	.zero		1


	//   ....[82]....
        /*062c*/ 	.word	0x00005150
        /*0630*/ 	.word	0x000000ff
        /*0634*/ 	.word	0x00000000
        /*0638*/ 	.short	0x0101
        /*063a*/ 	.byte	0x25
	.zero		1


	//   ....[83]....
        /*063c*/ 	.word	0x00005180
        /*0640*/ 	.word	0x000000ff
        /*0644*/ 	.word	0x00000060
        /*0648*/ 	.short	0x010a
        /*064a*/ 	.byte	0x15
	.zero		1


	//   ....[84]....
        /*064c*/ 	.word	0x000051a0
        /*0650*/ 	.word	0x000000ff
        /*0654*/ 	.word	0x00000068
        /*0658*/ 	.short	0x010a
        /*065a*/ 	.byte	0x15
	.zero		1


	//   ....[85]....
        /*065c*/ 	.word	0x000051c0
        /*0660*/ 	.word	0x000000ff
        /*0664*/ 	.word	0x00000070
        /*0668*/ 	.short	0x010a
        /*066a*/ 	.byte	0x15
	.zero		1


	//   ....[86]....
        /*066c*/ 	.word	0x00005200
        /*0670*/ 	.word	0x00000000
        /*0674*/ 	.word	0x00000078
        /*0678*/ 	.short	0x010a
        /*067a*/ 	.byte	0xff
	.zero		1


	//   ....[87]....
        /*067c*/ 	.word	0x00005510
        /*0680*/ 	.word	0x00000003
        /*0684*/ 	.word	0x00000090
        /*0688*/ 	.short	0x010a
        /*068a*/ 	.byte	0xff
	.zero		1


	//   ....[88]....
        /*068c*/ 	.word	0x00005690
        /*0690*/ 	.word	0x00000000
        /*0694*/ 	.word	0x00000000
        /*0698*/ 	.short	0x0101
        /*069a*/ 	.byte	0xff
	.zero		1


	//   ....[89]....
        /*069c*/ 	.word	0x00006200
        /*06a0*/ 	.word	0x000000ff
        /*06a4*/ 	.word	0x00000040
        /*06a8*/ 	.short	0x010a
        /*06aa*/ 	.byte	0x2c
	.zero		1


	//   ....[90]....
        /*06ac*/ 	.word	0x00006240
        /*06b0*/ 	.word	0x0000004b
        /*06b4*/ 	.word	0x000000b0
        /*06b8*/ 	.short	0x010a
        /*06ba*/ 	.byte	0xff
	.zero		1


	//   ....[91]....
        /*06bc*/ 	.word	0x00006330
        /*06c0*/ 	.word	0x000000ff
        /*06c4*/ 	.word	0x00000040
        /*06c8*/ 	.short	0x010a
        /*06ca*/ 	.byte	0x2c
	.zero		1


	//   ....[92]....
        /*06cc*/ 	.word	0x00006420
        /*06d0*/ 	.word	0x0000004b
        /*06d4*/ 	.word	0x000000b0
        /*06d8*/ 	.short	0x010a
        /*06da*/ 	.byte	0xff
	.zero		1


	//   ....[93]....
        /*06dc*/ 	.word	0x00006bf0
        /*06e0*/ 	.word	0x00000000
        /*06e4*/ 	.word	0x00000000
        /*06e8*/ 	.short	0x0101
        /*06ea*/ 	.byte	0xff
	.zero		1


	//   ....[94]....
        /*06ec*/ 	.word	0x00006c00
        /*06f0*/ 	.word	0x00000003
        /*06f4*/ 	.word	0x00000040
        /*06f8*/ 	.short	0x010a
        /*06fa*/ 	.byte	0xff
	.zero		1


	//   ....[95]....
        /*06fc*/ 	.word	0x00006ce0
        /*0700*/ 	.word	0x00000003
        /*0704*/ 	.word	0x00000040
        /*0708*/ 	.short	0x010a
        /*070a*/ 	.byte	0xff
	.zero		1


	//   ....[96]....
        /*070c*/ 	.word	0x00007550
        /*0710*/ 	.word	0x0000004d
        /*0714*/ 	.word	0x00000000
        /*0718*/ 	.short	0x0101
        /*071a*/ 	.byte	0xff
	.zero		1


	//   ....[97]....
        /*071c*/ 	.word	0x00007570
        /*0720*/ 	.word	0x00000000
        /*0724*/ 	.word	0x00000040
        /*0728*/ 	.short	0x010a
        /*072a*/ 	.byte	0xff
	.zero		1


	//   ....[98]....
        /*072c*/ 	.word	0x00007640
        /*0730*/ 	.word	0x00000000
        /*0734*/ 	.word	0x00000040
        /*0738*/ 	.short	0x010a
        /*073a*/ 	.byte	0xff
	.zero		1


	//   ....[99]....
        /*073c*/ 	.word	0x00007eb0
        /*0740*/ 	.word	0x0000004d
        /*0744*/ 	.word	0x00000000
        /*0748*/ 	.short	0x0101
        /*074a*/ 	.byte	0xff
	.zero		1


	//   ....[100]....
        /*074c*/ 	.word	0x00007ed0
        /*0750*/ 	.word	0x00000000
        /*0754*/ 	.word	0x00000040
        /*0758*/ 	.short	0x010a
        /*075a*/ 	.byte	0xff
	.zero		1


	//   ....[101]....
        /*075c*/ 	.word	0x00007fa0
        /*0760*/ 	.word	0x00000000
        /*0764*/ 	.word	0x00000040
        /*0768*/ 	.short	0x010a
        /*076a*/ 	.byte	0xff
	.zero		1


	//   ....[102]....
        /*076c*/ 	.word	0x00008470
        /*0770*/ 	.word	0x000000ff
        /*0774*/ 	.word	0x00000000
        /*0778*/ 	.short	0x0101
        /*077a*/ 	.byte	0x04
	.zero		1


	//   ....[103]....
        /*077c*/ 	.word	0x00008870
        /*0780*/ 	.word	0x00000002
        /*0784*/ 	.word	0x00000000
        /*0788*/ 	.short	0x0101
        /*078a*/ 	.byte	0xff
	.zero		1


	//   ....[104]....
        /*078c*/ 	.word	0x00008b00
        /*0790*/ 	.word	0x000000ff
        /*0794*/ 	.word	0x00000000
        /*0798*/ 	.short	0x0101
        /*079a*/ 	.byte	0x04
	.zero		1


	//   ....[105]....
        /*079c*/ 	.word	0x00008b20
        /*07a0*/ 	.word	0x00000003
        /*07a4*/ 	.word	0x00000100
        /*07a8*/ 	.short	0x010a
        /*07aa*/ 	.byte	0xff
	.zero		1


	//   ....[106]....
        /*07ac*/ 	.word	0x00008b80
        /*07b0*/ 	.word	0x00000000
        /*07b4*/ 	.word	0x00000020
        /*07b8*/ 	.short	0x010a
        /*07ba*/ 	.byte	0xff
	.zero		1


	//   ....[107]....
        /*07bc*/ 	.word	0x00008be0
        /*07c0*/ 	.word	0x00000000
        /*07c4*/ 	.word	0x00000020
        /*07c8*/ 	.short	0x010a
        /*07ca*/ 	.byte	0xff
	.zero		1


	//   ....[108]....
        /*07cc*/ 	.word	0x00008c30
        /*07d0*/ 	.word	0x00000003
        /*07d4*/ 	.word	0x00000090
        /*07d8*/ 	.short	0x010a
        /*07da*/ 	.byte	0xff
	.zero		1


	//   ....[109]....
        /*07dc*/ 	.word	0x00008c90
        /*07e0*/ 	.word	0x00000000
        /*07e4*/ 	.word	0x00000000
        /*07e8*/ 	.short	0x010a
        /*07ea*/ 	.byte	0xff
	.zero		1


	//   ....[110]....
        /*07ec*/ 	.word	0x00008cf0
        /*07f0*/ 	.word	0x00000000
        /*07f4*/ 	.word	0x00000000
        /*07f8*/ 	.short	0x010a
        /*07fa*/ 	.byte	0xff
	.zero		1


	//   ....[111]....
        /*07fc*/ 	.word	0x00008d50
        /*0800*/ 	.word	0x00000000
        /*0804*/ 	.word	0x00000000
        /*0808*/ 	.short	0x010a
        /*080a*/ 	.byte	0xff
	.zero		1


	//   ....[112]....
        /*080c*/ 	.word	0x00008da0
        /*0810*/ 	.word	0x00000002
        /*0814*/ 	.word	0x000000f0
        /*0818*/ 	.short	0x010a
        /*081a*/ 	.byte	0xff
	.zero		1


	//   ....[113]....
        /*081c*/ 	.word	0x00008e00
        /*0820*/ 	.word	0x00000002
        /*0824*/ 	.word	0x000000a0
        /*0828*/ 	.short	0x010a
        /*082a*/ 	.byte	0xff
	.zero		1


	//   ....[114]....
        /*082c*/ 	.word	0x00008e50
        /*0830*/ 	.word	0x00000002
        /*0834*/ 	.word	0x00000090
        /*0838*/ 	.short	0x010a
        /*083a*/ 	.byte	0xff
	.zero		1


	//   ....[115]....
        /*083c*/ 	.word	0x00008eb0
        /*0840*/ 	.word	0x00000000
        /*0844*/ 	.word	0x000000a0
        /*0848*/ 	.short	0x010a
        /*084a*/ 	.byte	0xff
	.zero		1


	//   ....[116]....
        /*084c*/ 	.word	0x00008f00
        /*0850*/ 	.word	0x00000000
        /*0854*/ 	.word	0x00000090
        /*0858*/ 	.short	0x010a
        /*085a*/ 	.byte	0xff
	.zero		1


	//   ....[117]....
        /*085c*/ 	.word	0x00008f60
        /*0860*/ 	.word	0x00000003
        /*0864*/ 	.word	0x000000d0
        /*0868*/ 	.short	0x010a
        /*086a*/ 	.byte	0xff
	.zero		1


	//   ....[118]....
        /*086c*/ 	.word	0x00008fc0
        /*0870*/ 	.word	0x00000000
        /*0874*/ 	.word	0x00000000
        /*0878*/ 	.short	0x010a
        /*087a*/ 	.byte	0xff
	.zero		1


	//   ....[119]....
        /*087c*/ 	.word	0x00009020
        /*0880*/ 	.word	0x00000000
        /*0884*/ 	.word	0x00000000
        /*0888*/ 	.short	0x010a
        /*088a*/ 	.byte	0xff
	.zero		1


	//   ....[120]....
        /*088c*/ 	.word	0x00009080
        /*0890*/ 	.word	0x00000000
        /*0894*/ 	.word	0x00000000
        /*0898*/ 	.short	0x010a
        /*089a*/ 	.byte	0xff
	.zero		1


	//   ....[121]....
        /*089c*/ 	.word	0x000090e0
        /*08a0*/ 	.word	0x00000000
        /*08a4*/ 	.word	0x00000000
        /*08a8*/ 	.short	0x010a
        /*08aa*/ 	.byte	0xff
	.zero		1


	//   ....[122]....
        /*08ac*/ 	.word	0x00009140
        /*08b0*/ 	.word	0x00000000
        /*08b4*/ 	.word	0x00000000
        /*08b8*/ 	.short	0x010a
        /*08ba*/ 	.byte	0xff
	.zero		1


	//   ....[123]....
        /*08bc*/ 	.word	0x00009190
        /*08c0*/ 	.word	0x0000000c
        /*08c4*/ 	.word	0x00000090
        /*08c8*/ 	.short	0x010a
        /*08ca*/ 	.byte	0xff
	.zero		1


	//   ....[124]....
        /*08cc*/ 	.word	0x000091f0
        /*08d0*/ 	.word	0x00000000
        /*08d4*/ 	.word	0x00000088
        /*08d8*/ 	.short	0x010a
        /*08da*/ 	.byte	0xff
	.zero		1


	//   ....[125]....
        /*08dc*/ 	.word	0x00009250
        /*08e0*/ 	.word	0x00000000
        /*08e4*/ 	.word	0x00000060
        /*08e8*/ 	.short	0x010a
        /*08ea*/ 	.byte	0xff
	.zero		1


	//   ....[126]....
        /*08ec*/ 	.word	0x000092b0
        /*08f0*/ 	.word	0x00000000
        /*08f4*/ 	.word	0x00000068
        /*08f8*/ 	.short	0x010a
        /*08fa*/ 	.byte	0xff
	.zero		1


	//   ....[127]....
        /*08fc*/ 	.word	0x00009310
        /*0900*/ 	.word	0x00000000
        /*0904*/ 	.word	0x00000070
        /*0908*/ 	.short	0x010a
        /*090a*/ 	.byte	0xff
	.zero		1


	//   ....[128]....
        /*090c*/ 	.word	0x00009370
        /*0910*/ 	.word	0x00000000
        /*0914*/ 	.word	0x00000078
        /*0918*/ 	.short	0x010a
        /*091a*/ 	.byte	0xff
	.zero		1


	//   ....[129]....
        /*091c*/ 	.word	0x000093d0
        /*0920*/ 	.word	0x00000000
        /*0924*/ 	.word	0x00000060
        /*0928*/ 	.short	0x010a
        /*092a*/ 	.byte	0xff
	.zero		1


	//   ....[130]....
        /*092c*/ 	.word	0x00009430
        /*0930*/ 	.word	0x00000000
        /*0934*/ 	.word	0x00000068
        /*0938*/ 	.short	0x010a
        /*093a*/ 	.byte	0xff
	.zero		1


	//   ....[131]....
        /*093c*/ 	.word	0x00009490
        /*0940*/ 	.word	0x00000000
        /*0944*/ 	.word	0x00000070
        /*0948*/ 	.short	0x010a
        /*094a*/ 	.byte	0xff
	.zero		1


	//   ....[132]....
        /*094c*/ 	.word	0x000094e0
        /*0950*/ 	.word	0x00000003
        /*0954*/ 	.word	0x00000090
        /*0958*/ 	.short	0x010a
        /*095a*/ 	.byte	0xff
	.zero		1


	//   ....[133]....
        /*095c*/ 	.word	0x00009540
        /*0960*/ 	.word	0x00000002
        /*0964*/ 	.word	0x00000040
        /*0968*/ 	.short	0x010a
        /*096a*/ 	.byte	0xff
	.zero		1


	//   ....[134]....
        /*096c*/ 	.word	0x00009590
        /*0970*/ 	.word	0x0000004b
        /*0974*/ 	.word	0x000000b0
        /*0978*/ 	.short	0x010a
        /*097a*/ 	.byte	0xff
	.zero		1


	//   ....[135]....
        /*097c*/ 	.word	0x000095e0
        /*0980*/ 	.word	0x00000003
        /*0984*/ 	.word	0x00000040
        /*0988*/ 	.short	0x010a
        /*098a*/ 	.byte	0xff
	.zero		1


	//   ....[136]....
        /*098c*/ 	.word	0x00009630
        /*0990*/ 	.word	0x00000000
        /*0994*/ 	.word	0x00000040
        /*0998*/ 	.short	0x010a
        /*099a*/ 	.byte	0xff
	.zero		1


	//   ....[137]....
        /*099c*/ 	.word	0x00009680
        /*09a0*/ 	.word	0x00000000
        /*09a4*/ 	.word	0x00000040
        /*09a8*/ 	.short	0x010a
        /*09aa*/ 	.byte	0xff
	.zero		1


	//----- nvinfo : EIATTR_NUM_MBARRIERS
	.align		4
.L_47:
        /*09ac*/ 	.byte	0x03, 0x38
        /*09ae*/ 	.short	0x0022


	//----- nvinfo : EIATTR_EXIT_INSTR_OFFSETS
	.align		4
        /*09b0*/ 	.byte	0x04, 0x1c
        /*09b2*/ 	.short	(.L_49 - .L_48)


	//   ....[0]....
.L_48:
        /*09b4*/ 	.word	0x00002ab0


	//   ....[1]....
        /*09b8*/ 	.word	0x00002fa0


	//   ....[2]....
        /*09bc*/ 	.word	0x00003000


	//   ....[3]....
        /*09c0*/ 	.word	0x000040d0


	//   ....[4]....
        /*09c4*/ 	.word	0x00005230


	//   ....[5]....
        /*09c8*/ 	.word	0x00005270


	//   ....[6]....
        /*09cc*/ 	.word	0x000089f0


	//   ....[7]....
        /*09d0*/ 	.word	0x00008a70


	//   ....[8]....
        /*09d4*/ 	.word	0x00008aa0


	//   ....[9]....
        /*09d8*/ 	.word	0x00008b10


	//----- nvinfo : EIATTR_MAX_THREADS
	.align		4
.L_49:
        /*09dc*/ 	.byte	0x04, 0x05
        /*09de*/ 	.short	(.L_51 - .L_50)
.L_50:
        /*09e0*/ 	.word	0x00000100
        /*09e4*/ 	.word	0x00000001
        /*09e8*/ 	.word	0x00000001


	//----- nvinfo : EIATTR_CRS_STACK_SIZE
	.align		4
.L_51:
        /*09ec*/ 	.byte	0x04, 0x1e
        /*09ee*/ 	.short	(.L_53 - .L_52)
.L_52:
        /*09f0*/ 	.word	0x00000000


	//----- nvinfo : EIATTR_CBANK_PARAM_SIZE
	.align		4
.L_53:
        /*09f4*/ 	.byte	0x03, 0x19
        /*09f6*/ 	.short	0x0800


	//----- nvinfo : EIATTR_PARAM_CBANK
	.align		4
        /*09f8*/ 	.byte	0x04, 0x0a
        /*09fa*/ 	.short	(.L_55 - .L_54)
	.align		4
.L_54:
        /*09fc*/ 	.word	index@(.nv.constant0._ZN7cutlass13device_kernelINS_4gemm6kernel13GemmUniversalIN4cute5tupleIJiiiiEEENS1_10collective13CollectiveMmaINS1_35MainloopSm100TmaUmmaWarpSpecializedILi4ELi2ELi4ENS5_IJNS4_1CILi1EEENSA_ILi2EEESB_EEEEENS5_IJNSA_ILi128EEENSA_ILi64EEESG_EEENS_10tfloat32_tENS5_IJlSB_lEEESI_SJ_NS4_8TiledMMAINS4_8MMA_AtomIJNS4_17SM100_MMA_TF32_SSISI_SI_fLi128ELi64ELNS4_4UMMA5MajorE0ELSO_0ELNSN_7ScaleInE0ELSP_0EEEEEENS4_6LayoutINS5_IJSB_SB_SB_EEENS5_IJNSA_ILi0EEESU_SU_EEEEENS5_IJNS4_10UnderscoreESX_SX_EEEEENS4_23SM90_TMA_LOAD_MULTICASTENS4_14ComposedLayoutINS4_7SwizzleILi3ELi4ELi3EEENS4_18smem_ptr_flag_bitsILi32EEENSS_INS5_IJNSA_ILi8EEENSA_ILi32EEEEEENS5_IJS17_SB_EEEEEEEvNS4_8identityENS4_13SM90_TMA_LOADES1B_vS1C_EENS_8epilogue10collective18CollectiveEpilogueINS1F_23Sm100TmaWarpSpecializedILi4ELi2ELi16ELb1ELb0EEEJSH_NS5_IJNSS_ISF_SB_EENSS_INSA_ILi16EEESB_EEEEESI_SJ_SI_SJ_NS1F_6fusion15FusionCallbacksIS1J_NS1O_17LinearCombinationISI_fSI_fLNS_15FloatRoundStyleE2EEESH_S1N_JEEENS4_5SM1004TMEM4LOAD26SM100_TMEM_LOAD_32dp32b16xES1D_NS11_INS12_ILi2ELi4ELi3EEES15_NSS_INS5_IJS16_S1L_EEENS5_IJS1L_SB_EEEEEEENS4_39AutoVectorizingCopyWithAssumedAlignmentILi128EEENS4_14SM90_TMA_STOREES22_S24_S24_EEEvvEEEEvNT_6ParamsE)
        /*0a00*/ 	.short	0x0380
        /*0a02*/ 	.short	0x0800


	//----- nvinfo : EIATTR_SW_WAR
	.align		4
.L_55:
        /*0a04*/ 	.byte	0x04, 0x36
        /*0a06*/ 	.short	(.L_57 - .L_56)
.L_56:
        /*0a08*/ 	.word	0x00000008
.L_57:


//--------------------- .nv.callgraph             --------------------------
	.section	.nv.callgraph,"",@"SHT_CUDA_CALLGRAPH"
	.align	4
	.sectionentsize	8
	.align		4
        /*0000*/ 	.word	0x00000000
	.align		4
        /*0004*/ 	.word	0xffffffff
	.align		4
        /*0008*/ 	.word	index@(_ZN7cutlass13device_kernelINS_4gemm6kernel13GemmUniversalIN4cute5tupleIJiiiiEEENS1_10collective13CollectiveMmaINS1_35MainloopSm100TmaUmmaWarpSpecializedILi4ELi2ELi4ENS5_IJNS4_1CILi1EEENSA_ILi2EEESB_EEEEENS5_IJNSA_ILi128EEENSA_ILi64EEESG_EEENS_10tfloat32_tENS5_IJlSB_lEEESI_SJ_NS4_8TiledMMAINS4_8MMA_AtomIJNS4_17SM100_MMA_TF32_SSISI_SI_fLi128ELi64ELNS4_4UMMA5MajorE0ELSO_0ELNSN_7ScaleInE0ELSP_0EEEEEENS4_6LayoutINS5_IJSB_SB_SB_EEENS5_IJNSA_ILi0EEESU_SU_EEEEENS5_IJNS4_10UnderscoreESX_SX_EEEEENS4_23SM90_TMA_LOAD_MULTICASTENS4_14ComposedLayoutINS4_7SwizzleILi3ELi4ELi3EEENS4_18smem_ptr_flag_bitsILi32EEENSS_INS5_IJNSA_ILi8EEENSA_ILi32EEEEEENS5_IJS17_SB_EEEEEEEvNS4_8identityENS4_13SM90_TMA_LOADES1B_vS1C_EENS_8epilogue10collective18CollectiveEpilogueINS1F_23Sm100TmaWarpSpecializedILi4ELi2ELi16ELb1ELb0EEEJSH_NS5_IJNSS_ISF_SB_EENSS_INSA_ILi16EEESB_EEEEESI_SJ_SI_SJ_NS1F_6fusion15FusionCallbacksIS1J_NS1O_17LinearCombinationISI_fSI_fLNS_15FloatRoundStyleE2EEESH_S1N_JEEENS4_5SM1004TMEM4LOAD26SM100_TMEM_LOAD_32dp32b16xES1D_NS11_INS12_ILi2ELi4ELi3EEES15_NSS_INS5_IJS16_S1L_EEENS5_IJS1L_SB_EEEEEEENS4_39AutoVectorizingCopyWithAssumedAlignmentILi128EEENS4_14SM90_TMA_STOREES22_S24_S24_EEEvvEEEEvNT_6ParamsE)
	.align		4
        /*000c*/ 	.word	index@(__assertfail)
	.align		4
        /*0010*/ 	.word	0x00000000
	.align		4
        /*0014*/ 	.word	0xfffffffe
	.align		4
        /*0018*/ 	.word	0x00000000
	.align		4
        /*001c*/ 	.word	0xfffffffd
	.align		4
        /*0020*/ 	.word	0x00000000
	.align		4
        /*0024*/ 	.word	0xfffffffc


//--------------------- .nv.constant4             --------------------------
	.section	.nv.constant4,"a",@progbits
	.align	8
	.align		8
.nv.constant4:
        /*0000*/ 	.dword	__assertfail
	.align		8
        /*0008*/ 	.dword	__unnamed_1
	.align		8
        /*0010*/ 	.dword	__unnamed_2
	.align		8
        /*0018*/ 	.dword	_ZN39_INTERNAL_b62b1334_4_k_cu_d7b783c1_93884cuda3std3__45__cpo5beginE
	.align		8
        /*0020*/ 	.dword	_ZN39_INTERNAL_b62b1334_4_k_cu_d7b783c1_93884cuda3std3__45__cpo3endE
	.align		8
        /*0028*/ 	.dword	_ZN39_INTERNAL_b62b1334_4_k_cu_d7b783c1_93884cuda3std3__45__cpo6cbeginE
	.align		8
        /*0030*/ 	.dword	_ZN39_INTERNAL_b62b1334_4_k_cu_d7b783c1_93884cuda3std3__45__cpo4cendE
	.align		8
        /*0038*/ 	.dword	_ZN39_INTERNAL_b62b1334_4_k_cu_d7b783c1_93884cuda3std3__441_GLOBAL__N__b62b1334_4_k_cu_d7b783c1_93886ignoreE
	.align		8
        /*0040*/ 	.dword	_ZN39_INTERNAL_b62b1334_4_k_cu_d7b783c1_93884cuda3std3__419piecewise_constructE
	.align		8
        /*0048*/ 	.dword	_ZN39_INTERNAL_b62b1334_4_k_cu_d7b783c1_93884cuda3std3__48in_placeE
	.align		8
        /*0050*/ 	.dword	_ZN39_INTERNAL_b62b1334_4_k_cu_d7b783c1_93884cuda3std6ranges3__45__cpo4swapE
	.align		8
        /*0058*/ 	.dword	_ZN39_INTERNAL_b62b1334_4_k_cu_d7b783c1_93884cuda3std6ranges3__45__cpo9iter_moveE
	.align		8
        /*0060*/ 	.dword	_ZN39_INTERNAL_b62b1334_4_k_cu_d7b783c1_93884cute7productE
	.align		8
        /*0068*/ 	.dword	_ZN39_INTERNAL_b62b1334_4_k_cu_d7b783c1_93884cute1_E
	.align		8
        /*0070*/ 	.dword	$str$25
	.align		8
        /*0078*/ 	.dword	$str$26
	.align		8
        /*0080*/ 	.dword	$str$27
	.align		8
        /*0088*/ 	.dword	$str$28


//--------------------- .text._ZN7cutlass13device_kernelINS_4gemm6kernel13GemmUniversalIN4cute5tupleIJiiiiEEENS1_10collective13CollectiveMmaINS1_35MainloopSm100TmaUmmaWarpSpecializedILi4ELi2ELi4ENS5_IJNS4_1CILi1EEENSA_ILi2EEESB_EEEEENS5_IJNSA_ILi128EEENSA_ILi64EEESG_EEENS_10tfloat32_tENS5_IJlSB_lEEESI_SJ_NS4_8TiledMMAINS4_8MMA_AtomIJNS4_17SM100_MMA_TF32_SSISI_SI_fLi128ELi64ELNS4_4UMMA5MajorE0ELSO_0ELNSN_7ScaleInE0ELSP_0EEEEEENS4_6LayoutINS5_IJSB_SB_SB_EEENS5_IJNSA_ILi0EEESU_SU_EEEEENS5_IJNS4_10UnderscoreESX_SX_EEEEENS4_23SM90_TMA_LOAD_MULTICASTENS4_14ComposedLayoutINS4_7SwizzleILi3ELi4ELi3EEENS4_18smem_ptr_flag_bitsILi32EEENSS_INS5_IJNSA_ILi8EEENSA_ILi32EEEEEENS5_IJS17_SB_EEEEEEEvNS4_8identityENS4_13SM90_TMA_LOADES1B_vS1C_EENS_8epilogue10collective18CollectiveEpilogueINS1F_23Sm100TmaWarpSpecializedILi4ELi2ELi16ELb1ELb0EEEJSH_NS5_IJNSS_ISF_SB_EENSS_INSA_ILi16EEESB_EEEEESI_SJ_SI_SJ_NS1F_6fusion15FusionCallbacksIS1J_NS1O_17LinearCombinationISI_fSI_fLNS_15FloatRoundStyleE2EEESH_S1N_JEEENS4_5SM1004TMEM4LOAD26SM100_TMEM_LOAD_32dp32b16xES1D_NS11_INS12_ILi2ELi4ELi3EEES15_NSS_INS5_IJS16_S1L_EEENS5_IJS1L_SB_EEEEEEENS4_39AutoVectorizingCopyWithAssumedAlignmentILi128EEENS4_14SM90_TMA_STOREES22_S24_S24_EEEvvEEEEvNT_6ParamsE --------------------------
	.section	.text._ZN7cutlass13device_kernelINS_4gemm6kernel13GemmUniversalIN4cute5tupleIJiiiiEEENS1_10collective13CollectiveMmaINS1_35MainloopSm100TmaUmmaWarpSpecializedILi4ELi2ELi4ENS5_IJNS4_1CILi1EEENSA_ILi2EEESB_EEEEENS5_IJNSA_ILi128EEENSA_ILi64EEESG_EEENS_10tfloat32_tENS5_IJlSB_lEEESI_SJ_NS4_8TiledMMAINS4_8MMA_AtomIJNS4_17SM100_MMA_TF32_SSISI_SI_fLi128ELi64ELNS4_4UMMA5MajorE0ELSO_0ELNSN_7ScaleInE0ELSP_0EEEEEENS4_6LayoutINS5_IJSB_SB_SB_EEENS5_IJNSA_ILi0EEESU_SU_EEEEENS5_IJNS4_10UnderscoreESX_SX_EEEEENS4_23SM90_TMA_LOAD_MULTICASTENS4_14ComposedLayoutINS4_7SwizzleILi3ELi4ELi3EEENS4_18smem_ptr_flag_bitsILi32EEENSS_INS5_IJNSA_ILi8EEENSA_ILi32EEEEEENS5_IJS17_SB_EEEEEEEvNS4_8identityENS4_13SM90_TMA_LOADES1B_vS1C_EENS_8epilogue10collective18CollectiveEpilogueINS1F_23Sm100TmaWarpSpecializedILi4ELi2ELi16ELb1ELb0EEEJSH_NS5_IJNSS_ISF_SB_EENSS_INSA_ILi16EEESB_EEEEESI_SJ_SI_SJ_NS1F_6fusion15FusionCallbacksIS1J_NS1O_17LinearCombinationISI_fSI_fLNS_15FloatRoundStyleE2EEESH_S1N_JEEENS4_5SM1004TMEM4LOAD26SM100_TMEM_LOAD_32dp32b16xES1D_NS11_INS12_ILi2ELi4ELi3EEES15_NSS_INS5_IJS16_S1L_EEENS5_IJS1L_SB_EEEEEEENS4_39AutoVectorizingCopyWithAssumedAlignmentILi128EEENS4_14SM90_TMA_STOREES22_S24_S24_EEEvvEEEEvNT_6ParamsE,"ax",@progbits
	.align	128
.text._ZN7cutlass13device_kernelINS_4gemm6kernel13GemmUniversalIN4cute5tupleIJiiiiEEENS1_10collective13CollectiveMmaINS1_35MainloopSm100TmaUmmaWarpSpecializedILi4ELi2ELi4ENS5_IJNS4_1CILi1EEENSA_ILi2EEESB_EEEEENS5_IJNSA_ILi128EEENSA_ILi64EEESG_EEENS_10tfloat32_tENS5_IJlSB_lEEESI_SJ_NS4_8TiledMMAINS4_8MMA_AtomIJNS4_17SM100_MMA_TF32_SSISI_SI_fLi128ELi64ELNS4_4UMMA5MajorE0ELSO_0ELNSN_7ScaleInE0ELSP_0EEEEEENS4_6LayoutINS5_IJSB_SB_SB_EEENS5_IJNSA_ILi0EEESU_SU_EEEEENS5_IJNS4_10UnderscoreESX_SX_EEEEENS4_23SM90_TMA_LOAD_MULTICASTENS4_14ComposedLayoutINS4_7SwizzleILi3ELi4ELi3EEENS4_18smem_ptr_flag_bitsILi32EEENSS_INS5_IJNSA_ILi8EEENSA_ILi32EEEEEENS5_IJS17_SB_EEEEEEEvNS4_8identityENS4_13SM90_TMA_LOADES1B_vS1C_EENS_8epilogue10collective18CollectiveEpilogueINS1F_23Sm100TmaWarpSpecializedILi4ELi2ELi16ELb1ELb0EEEJSH_NS5_IJNSS_ISF_SB_EENSS_INSA_ILi16EEESB_EEEEESI_SJ_SI_SJ_NS1F_6fusion15FusionCallbacksIS1J_NS1O_17LinearCombinationISI_fSI_fLNS_15FloatRoundStyleE2EEESH_S1N_JEEENS4_5SM1004TMEM4LOAD26SM100_TMEM_LOAD_32dp32b16xES1D_NS11_INS12_ILi2ELi4ELi3EEES15_NSS_INS5_IJS16_S1L_EEENS5_IJS1L_SB_EEEEEEENS4_39AutoVectorizingCopyWithAssumedAlignmentILi128EEENS4_14SM90_TMA_STOREES22_S24_S24_EEEvvEEEEvNT_6ParamsE:
        .type           _ZN7cutlass13device_kernelINS_4gemm6kernel13GemmUniversalIN4cute5tupleIJiiiiEEENS1_10collective13CollectiveMmaINS1_35MainloopSm100TmaUmmaWarpSpecializedILi4ELi2ELi4ENS5_IJNS4_1CILi1EEENSA_ILi2EEESB_EEEEENS5_IJNSA_ILi128EEENSA_ILi64EEESG_EEENS_10tfloat32_tENS5_IJlSB_lEEESI_SJ_NS4_8TiledMMAINS4_8MMA_AtomIJNS4_17SM100_MMA_TF32_SSISI_SI_fLi128ELi64ELNS4_4UMMA5MajorE0ELSO_0ELNSN_7ScaleInE0ELSP_0EEEEEENS4_6LayoutINS5_IJSB_SB_SB_EEENS5_IJNSA_ILi0EEESU_SU_EEEEENS5_IJNS4_10UnderscoreESX_SX_EEEEENS4_23SM90_TMA_LOAD_MULTICASTENS4_14ComposedLayoutINS4_7SwizzleILi3ELi4ELi3EEENS4_18smem_ptr_flag_bitsILi32EEENSS_INS5_IJNSA_ILi8EEENSA_ILi32EEEEEENS5_IJS17_SB_EEEEEEEvNS4_8identityENS4_13SM90_TMA_LOADES1B_vS1C_EENS_8epilogue10collective18CollectiveEpilogueINS1F_23Sm100TmaWarpSpecializedILi4ELi2ELi16ELb1ELb0EEEJSH_NS5_IJNSS_ISF_SB_EENSS_INSA_ILi16EEESB_EEEEESI_SJ_SI_SJ_NS1F_6fusion15FusionCallbacksIS1J_NS1O_17LinearCombinationISI_fSI_fLNS_15FloatRoundStyleE2EEESH_S1N_JEEENS4_5SM1004TMEM4LOAD26SM100_TMEM_LOAD_32dp32b16xES1D_NS11_INS12_ILi2ELi4ELi3EEES15_NSS_INS5_IJS16_S1L_EEENS5_IJS1L_SB_EEEEEEENS4_39AutoVectorizingCopyWithAssumedAlignmentILi128EEENS4_14SM90_TMA_STOREES22_S24_S24_EEEvvEEEEvNT_6ParamsE,@function
        .size           _ZN7cutlass13device_kernelINS_4gemm6kernel13GemmUniversalIN4cute5tupleIJiiiiEEENS1_10collective13CollectiveMmaINS1_35MainloopSm100TmaUmmaWarpSpecializedILi4ELi2ELi4ENS5_IJNS4_1CILi1EEENSA_ILi2EEESB_EEEEENS5_IJNSA_ILi128EEENSA_ILi64EEESG_EEENS_10tfloat32_tENS5_IJlSB_lEEESI_SJ_NS4_8TiledMMAINS4_8MMA_AtomIJNS4_17SM100_MMA_TF32_SSISI_SI_fLi128ELi64ELNS4_4UMMA5MajorE0ELSO_0ELNSN_7ScaleInE0ELSP_0EEEEEENS4_6LayoutINS5_IJSB_SB_SB_EEENS5_IJNSA_ILi0EEESU_SU_EEEEENS5_IJNS4_10UnderscoreESX_SX_EEEEENS4_23SM90_TMA_LOAD_MULTICASTENS4_14ComposedLayoutINS4_7SwizzleILi3ELi4ELi3EEENS4_18smem_ptr_flag_bitsILi32EEENSS_INS5_IJNSA_ILi8EEENSA_ILi32EEEEEENS5_IJS17_SB_EEEEEEEvNS4_8identityENS4_13SM90_TMA_LOADES1B_vS1C_EENS_8epilogue10collective18CollectiveEpilogueINS1F_23Sm100TmaWarpSpecializedILi4ELi2ELi16ELb1ELb0EEEJSH_NS5_IJNSS_ISF_SB_EENSS_INSA_ILi16EEESB_EEEEESI_SJ_SI_SJ_NS1F_6fusion15FusionCallbacksIS1J_NS1O_17LinearCombinationISI_fSI_fLNS_15FloatRoundStyleE2EEESH_S1N_JEEENS4_5SM1004TMEM4LOAD26SM100_TMEM_LOAD_32dp32b16xES1D_NS11_INS12_ILi2ELi4ELi3EEES15_NSS_INS5_IJS16_S1L_EEENS5_IJS1L_SB_EEEEEEENS4_39AutoVectorizingCopyWithAssumedAlignmentILi128EEENS4_14SM90_TMA_STOREES22_S24_S24_EEEvvEEEEvNT_6ParamsE,(.L_x_183 - _ZN7cutlass13device_kernelINS_4gemm6kernel13GemmUniversalIN4cute5tupleIJiiiiEEENS1_10collective13CollectiveMmaINS1_35MainloopSm100TmaUmmaWarpSpecializedILi4ELi2ELi4ENS5_IJNS4_1CILi1EEENSA_ILi2EEESB_EEEEENS5_IJNSA_ILi128EEENSA_ILi64EEESG_EEENS_10tfloat32_tENS5_IJlSB_lEEESI_SJ_NS4_8TiledMMAINS4_8MMA_AtomIJNS4_17SM100_MMA_TF32_SSISI_SI_fLi128ELi64ELNS4_4UMMA5MajorE0ELSO_0ELNSN_7ScaleInE0ELSP_0EEEEEENS4_6LayoutINS5_IJSB_SB_SB_EEENS5_IJNSA_ILi0EEESU_SU_EEEEENS5_IJNS4_10UnderscoreESX_SX_EEEEENS4_23SM90_TMA_LOAD_MULTICASTENS4_14ComposedLayoutINS4_7SwizzleILi3ELi4ELi3EEENS4_18smem_ptr_flag_bitsILi32EEENSS_INS5_IJNSA_ILi8EEENSA_ILi32EEEEEENS5_IJS17_SB_EEEEEEEvNS4_8identityENS4_13SM90_TMA_LOADES1B_vS1C_EENS_8epilogue10collective18CollectiveEpilogueINS1F_23Sm100TmaWarpSpecializedILi4ELi2ELi16ELb1ELb0EEEJSH_NS5_IJNSS_ISF_SB_EENSS_INSA_ILi16EEESB_EEEEESI_SJ_SI_SJ_NS1F_6fusion15FusionCallbacksIS1J_NS1O_17LinearCombinationISI_fSI_fLNS_15FloatRoundStyleE2EEESH_S1N_JEEENS4_5SM1004TMEM4LOAD26SM100_TMEM_LOAD_32dp32b16xES1D_NS11_INS12_ILi2ELi4ELi3EEES15_NSS_INS5_IJS16_S1L_EEENS5_IJS1L_SB_EEEEEEENS4_39AutoVectorizingCopyWithAssumedAlignmentILi128EEENS4_14SM90_TMA_STOREES22_S24_S24_EEEvvEEEEvNT_6ParamsE)
        .other          _ZN7cutlass13device_kernelINS_4gemm6kernel13GemmUniversalIN4cute5tupleIJiiiiEEENS1_10collective13CollectiveMmaINS1_35MainloopSm100TmaUmmaWarpSpecializedILi4ELi2ELi4ENS5_IJNS4_1CILi1EEENSA_ILi2EEESB_EEEEENS5_IJNSA_ILi128EEENSA_ILi64EEESG_EEENS_10tfloat32_tENS5_IJlSB_lEEESI_SJ_NS4_8TiledMMAINS4_8MMA_AtomIJNS4_17SM100_MMA_TF32_SSISI_SI_fLi128ELi64ELNS4_4UMMA5MajorE0ELSO_0ELNSN_7ScaleInE0ELSP_0EEEEEENS4_6LayoutINS5_IJSB_SB_SB_EEENS5_IJNSA_ILi0EEESU_SU_EEEEENS5_IJNS4_10UnderscoreESX_SX_EEEEENS4_23SM90_TMA_LOAD_MULTICASTENS4_14ComposedLayoutINS4_7SwizzleILi3ELi4ELi3EEENS4_18smem_ptr_flag_bitsILi32EEENSS_INS5_IJNSA_ILi8EEENSA_ILi32EEEEEENS5_IJS17_SB_EEEEEEEvNS4_8identityENS4_13SM90_TMA_LOADES1B_vS1C_EENS_8epilogue10collective18CollectiveEpilogueINS1F_23Sm100TmaWarpSpecializedILi4ELi2ELi16ELb1ELb0EEEJSH_NS5_IJNSS_ISF_SB_EENSS_INSA_ILi16EEESB_EEEEESI_SJ_SI_SJ_NS1F_6fusion15FusionCallbacksIS1J_NS1O_17LinearCombinationISI_fSI_fLNS_15FloatRoundStyleE2EEESH_S1N_JEEENS4_5SM1004TMEM4LOAD26SM100_TMEM_LOAD_32dp32b16xES1D_NS11_INS12_ILi2ELi4ELi3EEES15_NSS_INS5_IJS16_S1L_EEENS5_IJS1L_SB_EEEEEEENS4_39AutoVectorizingCopyWithAssumedAlignmentILi128EEENS4_14SM90_TMA_STOREES22_S24_S24_EEEvvEEEEvNT_6ParamsE,@"STO_CUDA_ENTRY STV_DEFAULT"
_ZN7cutlass13device_kernelINS_4gemm6kernel13GemmUniversalIN4cute5tupleIJiiiiEEENS1_10collective13CollectiveMmaINS1_35MainloopSm100TmaUmmaWarpSpecializedILi4ELi2ELi4ENS5_IJNS4_1CILi1EEENSA_ILi2EEESB_EEEEENS5_IJNSA_ILi128EEENSA_ILi64EEESG_EEENS_10tfloat32_tENS5_IJlSB_lEEESI_SJ_NS4_8TiledMMAINS4_8MMA_AtomIJNS4_17SM100_MMA_TF32_SSISI_SI_fLi128ELi64ELNS4_4UMMA5MajorE0ELSO_0ELNSN_7ScaleInE0ELSP_0EEEEEENS4_6LayoutINS5_IJSB_SB_SB_EEENS5_IJNSA_ILi0EEESU_SU_EEEEENS5_IJNS4_10UnderscoreESX_SX_EEEEENS4_23SM90_TMA_LOAD_MULTICASTENS4_14ComposedLayoutINS4_7SwizzleILi3ELi4ELi3EEENS4_18smem_ptr_flag_bitsILi32EEENSS_INS5_IJNSA_ILi8EEENSA_ILi32EEEEEENS5_IJS17_SB_EEEEEEEvNS4_8identityENS4_13SM90_TMA_LOADES1B_vS1C_EENS_8epilogue10collective18CollectiveEpilogueINS1F_23Sm100TmaWarpSpecializedILi4ELi2ELi16ELb1ELb0EEEJSH_NS5_IJNSS_ISF_SB_EENSS_INSA_ILi16EEESB_EEEEESI_SJ_SI_SJ_NS1F_6fusion15FusionCallbacksIS1J_NS1O_17LinearCombinationISI_fSI_fLNS_15FloatRoundStyleE2EEESH_S1N_JEEENS4_5SM1004TMEM4LOAD26SM100_TMEM_LOAD_32dp32b16xES1D_NS11_INS12_ILi2ELi4ELi3EEES15_NSS_INS5_IJS16_S1L_EEENS5_IJS1L_SB_EEEEEEENS4_39AutoVectorizingCopyWithAssumedAlignmentILi128EEENS4_14SM90_TMA_STOREES22_S24_S24_EEEvvEEEEvNT_6ParamsE:
[----:B------:R-:W1:Y:S01]  /*0000*/  LDC R1, c[0x0][0x37c] ;  /* 0x0000df00ff017b82 */ /* 0x000e620000000800 */
[----:B------:R-:W2:Y:S01]  /*0010*/  S2R R70, SR_TID.X ;  /* 0x0000000000467919 */ /* 0x000ea20000002100 */
[----:B------:R-:W3:Y:S01]  /*0020*/  LDCU.64 UR8, c[0x0][0x890] ;  /* 0x00011200ff0877ac */ /* 0x000ee20008000a00 */
[----:B------:R-:W-:Y:S02]  /*0030*/  PRMT R56, RZ, 0x7610, R56 ;  /* 0x00007610ff387816 */ /* 0x000fe40000000038 */
[----:B------:R-:W-:Y:S01]  /*0040*/  ELECT P3, URZ, PT ;  /* 0x0000000000ff782f */ /* 0x000fe20003860000 */
[----:B---3--:R-:W-:-:S04]  /*0050*/  UISETP.NE.U32.AND UP0, UPT, UR8, URZ, UPT ;  /* 0x000000ff0800728c */ /* 0x008fc8000bf05070 */
[----:B------:R-:W-:Y:S01]  /*0060*/  UISETP.NE.AND.EX UP0, UPT, UR9, URZ, UPT, UP0 ;  /* 0x000000ff0900728c */ /* 0x000fe2000bf05300 */
[----:B--2---:R-:W-:-:S05]  /*0070*/  SHF.R.U32.HI R57, RZ, 0x5, R70 ;  /* 0x00000005ff397819 */ /* 0x004fca0000011646 */
[----:B------:R-:W2:Y:S02]  /*0080*/  SHFL.IDX PT, R0, R57, RZ, 0x1f ;  /* 0x00001fff39007589 */ /* 0x000ea400000e0000 */
[----:B--2---:R-:W-:Y:S01]  /*0090*/  R2UR UR17, R0 ;  /* 0x00000000001172ca */ /* 0x004fe200000e0000 */
[----:B-1----:R-:W-:-:S14]  /*00a0*/  BRA.U UP0, `(.L_x_0) ;  /* 0x0000000100307547 */ /* 0x002fdc000b800000 */
[----:B------:R-:W1:Y:S02]  /*00b0*/  LDCU.64 UR4, c[0x0][0x888] ;  /* 0x00011100ff0477ac */ /* 0x000e640008000a00 */
[----:B-1----:R-:W-:-:S04]  /*00c0*/  UISETP.NE.U32.AND UP0, UPT, UR4, URZ, UPT ;  /* 0x000000ff0400728c */ /* 0x002fc8000bf05070 */
[----:B------:R-:W-:-:S09]  /*00d0*/  UISETP.NE.AND.EX UP0, UPT, UR5, URZ, UPT, UP0 ;  /* 0x000000ff0500728c */ /* 0x000fd2000bf05300 */
[----:B------:R-:W-:Y:S05]  /*00e0*/  BRA.U !UP0, `(.L_x_1) ;  /* 0x0000000108147547 */ /* 0x000fea000b800000 */
[----:B------:R-:W1:Y:S01]  /*00f0*/  LDC.64 R2, c[0x0][0x888] ;  /* 0x00022200ff027b82 */ /* 0x000e620000000a00 */
[----:B------:R-:W1:Y:S02]  /*0100*/  LDCU.64 UR4, c[0x0][0x358] ;  /* 0x00006b00ff0477ac */ /* 0x000e640008000a00 */
[----:B-1----:R1:W5:Y:S01]  /*0110*/  LDG.E R27, desc[UR4][R2.64] ;  /* 0x00000004021b7981 */ /* 0x002362000c1e1900 */
[----:B------:R-:W-:Y:S01]  /*0120*/  HFMA2 R56, -RZ, RZ, 0, 5.9604644775390625e-08 ;  /* 0x00000001ff387431 */ /* 0x000fe200000001ff */
[----:B------:R-:W-:Y:S05]  /*0130*/  BRA `(.L_x_0) ;  /* 0x00000000000c7947 */ /* 0x000fea0003800000 */
.L_x_1:
[----:B------:R-:W1:Y:S01]  /*0140*/  LDCU UR4, c[0x0][0x880] ;  /* 0x00011000ff0477ac */ /* 0x000e620008000800 */
[----:B------:R-:W-:Y:S01]  /*0150*/  HFMA2 R56, -RZ, RZ, 0, 5.9604644775390625e-08 ;  /* 0x00000001ff387431 */ /* 0x000fe200000001ff */
[----:B-1----:R-:W-:-:S07]  /*0160*/  MOV R27, UR4 ;  /* 0x00000004001b7c02 */ /* 0x002fce0008000f00 */
.L_x_0:
[----:B------:R-:W2:Y:S02]  /*0170*/  LDCU.64 UR4, c[0x0][0x8b0] ;  /* 0x00011600ff0477ac */ /* 0x000ea40008000a00 */
[----:B--2---:R-:W-:-:S04]  /*0180*/  UISETP.NE.U32.AND UP0, UPT, UR4, URZ, UPT ;  /* 0x000000ff0400728c */ /* 0x004fc8000bf05070 */
[----:B------:R-:W-:-:S09]  /*0190*/  UISETP.NE.AND.EX UP0, UPT, UR5, URZ, UPT, UP0 ;  /* 0x000000ff0500728c */ /* 0x000fd2000bf05300 */
[----:B------:R-:W-:Y:S05]  /*01a0*/  BRA.U UP0, `(.L_x_2) ;  /* 0x0000000100287547 */ /* 0x000fea000b800000 */
[----:B------:R-:W2:Y:S02]  /*01b0*/  LDCU.64 UR4, c[0x0][0x8a8] ;  /* 0x00011500ff0477ac */ /* 0x000ea40008000a00 */
[----:B--2---:R-:W-:-:S04]  /*01c0*/  UISETP.NE.U32.AND UP0, UPT, UR4, URZ, UPT ;  /* 0x000000ff0400728c */ /* 0x004fc8000bf05070 */
[----:B------:R-:W-:-:S09]  /*01d0*/  UISETP.NE.AND.EX UP0, UPT, UR5, URZ, UPT, UP0 ;  /* 0x000000ff0500728c */ /* 0x000fd2000bf05300 */
[----:B------:R-:W-:Y:S05]  /*01e0*/  BRA.U !UP0, `(.L_x_3) ;  /* 0x0000000108107547 */ /* 0x000fea000b800000 */
[----:B------:R-:W2:Y:S01]  /*01f0*/  LDC.64 R24, c[0x0][0x8a8] ;  /* 0x00022a00ff187b82 */ /* 0x000ea20000000a00 */
[----:B------:R-:W2:Y:S02]  /*0200*/  LDCU.64 UR4, c[0x0][0x358] ;  /* 0x00006b00ff0477ac */ /* 0x000ea40008000a00 */
[----:B--2---:R2:W5:Y:S01]  /*0210*/  LDG.E R24, desc[UR4][R24.64] ;  /* 0x0000000418187981 */ /* 0x004562000c1e1900 */
[----:B------:R-:W-:Y:S05]  /*0220*/  BRA `(.L_x_2) ;  /* 0x0000000000087947 */ /* 0x000fea0003800000 */
.L_x_3:
[----:B------:R-:W2:Y:S02]  /*0230*/  LDCU UR4, c[0x0][0x8a0] ;  /* 0x00011400ff0477ac */ /* 0x000ea40008000800 */
[----:B--2---:R-:W-:Y:S02]  /*0240*/  MOV R24, UR4 ;  /* 0x0000000400187c02 */ /* 0x004fe40008000f00 */
.L_x_2:
[----:B------:R-:W-:Y:S01]  /*0250*/  IMAD.U32 R0, RZ, RZ, UR17 ;  /* 0x00000011ff007e24 */ /* 0x000fe2000f8e00ff */
[----:B------:R-:W-:Y:S04]  /*0260*/  BSSY.RECONVERGENT B0, `(.L_x_4) ;  /* 0x000000c000007945 */ /* 0x000fe80003800200 */
[C---:B------:R-:W-:Y:S02]  /*0270*/  ISETP.NE.OR P1, PT, R0.reuse, 0x1, !P3 ;  /* 0x000000010000780c */ /* 0x040fe40005f25670 */
[----:B------:R-:W-:-:S11]  /*0280*/  ISETP.NE.OR P0, PT, R0, 0x3, !P3 ;  /* 0x000000030000780c */ /* 0x000fd60005f05670 */
[----:B------:R-:W-:Y:S05]  /*0290*/  @P1 BRA `(.L_x_5) ;  /* 0x0000000000201947 */ /* 0x000fea0003800000 */
[----:B------:R-:W3:Y:S02]  /*02a0*/  LDCU.64 UR4, c[0x0][0x348] ;  /* 0x00006900ff0477ac */ /* 0x000ee40008000a00 */
[----:B---3--:R-:W-:Y:S02]  /*02b0*/  UIADD3 UR6, UP1, UPT, UR4, 0x80, URZ ;  /* 0x0000008004067890 */ /* 0x008fe4000ff3e0ff */
[----:B------:R-:W-:Y:S02]  /*02c0*/  UIADD3 UR4, UP0, UPT, UR4, 0x180, URZ ;  /* 0x0000018004047890 */ /* 0x000fe4000ff1e0ff */
[----:B------:R-:W-:Y:S02]  /*02d0*/  UIADD3.X UR7, UPT, UPT, URZ, UR5, URZ, UP1, !UPT ;  /* 0x00000005ff077290 */ /* 0x000fe40008ffe4ff */
[----:B------:R-:W-:-:S07]  /*02e0*/  UIADD3.X UR5, UPT, UPT, URZ, UR5, URZ, UP0, !UPT ;  /* 0x00000005ff057290 */ /* 0x000fce00087fe4ff */
[----:B------:R3:W-:Y:S02]  /*02f0*/  UTMACCTL.PF [UR6] ;  /* 0x00000000060079b9 */ /* 0x0007e40008040000 */
[----:B------:R3:W-:Y:S02]  /*0300*/  UTMACCTL.PF [UR4] ;  /* 0x00000000040079b9 */ /* 0x0007e40008040000 */
[----:B---3--:R-:W-:Y:S01]  /*0310*/  NOP ;  /* 0x0000000000007918 */ /* 0x008fe20000000000 */
.L_x_5:
[----:B------:R-:W-:Y:S05]  /*0320*/  BSYNC.RECONVERGENT B0 ;  /* 0x0000000000007941 */ /* 0x000fea0003800200 */
.L_x_4:
[----:B------:R-:W-:Y:S04]  /*0330*/  BSSY.RECONVERGENT B0, `(.L_x_6) ;  /* 0x000000a000007945 */ /* 0x000fe80003800200 */
        /* <DEDUP_REMOVED lines=9> */
.L_x_7:
[----:B------:R-:W-:Y:S05]  /*03d0*/  BSYNC.RECONVERGENT B0 ;  /* 0x0000000000007941 */ /* 0x000fea0003800200 */
.L_x_6:
[----:B------:R-:W3:Y:S01]  /*03e0*/  LDCU.64 UR4, c[0x0][0x888] ;  /* 0x00011100ff0477ac */ /* 0x000ee20008000a00 */
[----:B------:R-:W-:Y:S02]  /*03f0*/  UISETP.EQ.U32.AND UP1, UPT, UR8, URZ, UPT ;  /* 0x000000ff0800728c */ /* 0x000fe4000bf22070 */
[----:B------:R-:W-:Y:S02]  /*0400*/  UPLOP3.LUT UP3, UPT, UPT, UPT, UPT, 0x80, 0x8 ;  /* 0x000000000008789c */ /* 0x000fe40003f6f070 */
[----:B---3--:R-:W-:-:S04]  /*0410*/  UISETP.NE.U32.AND UP0, UPT, UR4, URZ, UPT ;  /* 0x000000ff0400728c */ /* 0x008fc8000bf05070 */
[----:B------:R-:W-:-:S04]  /*0420*/  UISETP.NE.AND.EX UP0, UPT, UR5, URZ, UPT, UP0 ;  /* 0x000000ff0500728c */ /* 0x000fc8000bf05300 */
[----:B------:R-:W-:-:S04]  /*0430*/  UISETP.EQ.OR.EX UP2, UPT, UR9, URZ, !UP0, UP1 ;  /* 0x000000ff0900728c */ /* 0x000fc8000c742710 */
[----:B------:R-:W-:-:S06]  /*0440*/  UP2UR UR4, UPR, URZ, 0x4 ;  /* 0x00000004ff047883 */ /* 0x000fcc0008000000 */
[----:B------:R-:W-:Y:S01]  /*0450*/  MOV R59, UR4 ;  /* 0x00000004003b7c02 */ /* 0x000fe20008000f00 */
[----:B------:R-:W-:Y:S06]  /*0460*/  BRA.U !UP2, `(.L_x_8) ;  /* 0x000000010a207547 */ /* 0x000fec000b800000 */
[----:B------:R-:W-:Y:S01]  /*0470*/  UISETP.NE.U32.AND UP1, UPT, UR8, URZ, UPT ;  /* 0x000000ff0800728c */ /* 0x000fe2000bf25070 */
[----:B-----5:R-:W-:Y:S01]  /*0480*/  FSETP.NEU.AND P0, PT, R27, RZ, PT ;  /* 0x000000ff1b00720b */ /* 0x020fe20003f0d000 */
[----:B------:R-:W-:Y:S02]  /*0490*/  USEL UR4, URZ, 0xffffffff, UP0 ;  /* 0xffffffffff047887 */ /* 0x000fe40008000000 */
[----:B------:R-:W-:-:S10]  /*04a0*/  UISETP.NE.AND.EX UP1, UPT, UR9, URZ, UPT, UP1 ;  /* 0x000000ff0900728c */ /* 0x000fd4000bf25310 */
[----:B------:R-:W-:Y:S01]  /*04b0*/  VOTEU.ANY UP0, P0 ;  /* 0x0000000000ff7886 */ /* 0x000fe20000000100 */
[----:B------:R-:W-:-:S04]  /*04c0*/  @!UP1 USEL UR4, URZ, 0xffffffff, UP0 ;  /* 0xffffffffff049887 */ /* 0x000fc80008000000 */
[----:B------:R-:W-:-:S04]  /*04d0*/  ULOP3.LUT UR4, UR4, 0x1, URZ, 0xc0, !UPT ;  /* 0x0000000104047892 */ /* 0x000fc8000f8ec0ff */
[----:B------:R-:W-:-:S11]  /*04e0*/  UISETP.NE.U32.AND UP3, UPT, UR4, 0x1, UPT ;  /* 0x000000010400788c */ /* 0x000fd6000bf65070 */
.L_x_8:
[----:B-1----:R-:W1:Y:S01]  /*04f0*/  SHFL.IDX PT, R2, R57, RZ, 0x1f ;  /* 0x00001fff39027589 */ /* 0x002e6200000e0000 */
[----:B------:R-:W-:-:S04]  /*0500*/  UISETP.NE.AND UP0, UPT, UR17, 0x2, UPT ;  /* 0x000000021100788c */ /* 0x000fc8000bf05270 */
[----:B------:R-:W-:Y:S01]  /*0510*/  USEL UR40, URZ, 0x1, UP0 ;  /* 0x00000001ff287887 */ /* 0x000fe20008000000 */
[----:B-1----:R-:W-:-:S13]  /*0520*/  ISETP.NE.AND P0, PT, R2, RZ, PT ;  /* 0x000000ff0200720c */ /* 0x002fda0003f05270 */
[----:B------:R-:W-:Y:S05]  /*0530*/  @P0 BRA `(.L_x_9) ;  /* 0x0000000000580947 */ /* 0x000fea0003800000 */
[----:B------:R-:W1:Y:S01]  /*0540*/  S2UR UR4, SR_CgaCtaId ;  /* 0x00000000000479c3 */ /* 0x000e620000008800 */
[----:B------:R-:W-:Y:S01]  /*0550*/  UMOV UR5, 0x400 ;  /* 0x0000040000057882 */ /* 0x000fe20000000000 */
[----:B------:R-:W-:Y:S01]  /*0560*/  UMOV UR8, 0x1 ;  /* 0x0000000100087882 */ /* 0x000fe20000000000 */
[----:B------:R-:W-:Y:S01]  /*0570*/  UMOV UR6, 0x2 ;  /* 0x0000000200067882 */ /* 0x000fe20000000000 */
[----:B------:R-:W-:-:S04]  /*0580*/  UIADD3 UR8, UPT, UPT, -UR8, 0x100000, URZ ;  /* 0x0010000008087890 */ /* 0x000fc8000fffe1ff */
[----:B------:R-:W-:Y:S02]  /*0590*/  USHF.L.U32 UR9, UR8, 0xb, URZ ;  /* 0x0000000b08097899 */ /* 0x000fe400080006ff */
[----:B------:R-:W-:Y:S02]  /*05a0*/  USHF.L.U32 UR8, UR8, 0x1, URZ ;  /* 0x0000000108087899 */ /* 0x000fe400080006ff */
[----:B------:R-:W-:-:S04]  /*05b0*/  UIADD3 UR6, UPT, UPT, -UR6, 0x100000, URZ ;  /* 0x0010000006067890 */ /* 0x000fc8000fffe1ff */
[----:B------:R-:W-:Y:S02]  /*05c0*/  USHF.L.U32 UR7, UR6, 0xb, URZ ;  /* 0x0000000b06077899 */ /* 0x000fe400080006ff */
[----:B------:R-:W-:Y:S01]  /*05d0*/  USHF.L.U32 UR6, UR6, 0x1, URZ ;  /* 0x0000000106067899 */ /* 0x000fe200080006ff */
[----:B------:R-:W-:Y:S01]  /*05e0*/  ELECT P0, URZ, PT ;  /* 0x0000000000ff782f */ /* 0x000fe20003800000 */
[----:B-1----:R-:W-:Y:S01]  /*05f0*/  ULEA UR4, UR4, UR5, 0x18 ;  /* 0x0000000504047291 */ /* 0x002fe2000f8ec0ff */
[----:B------:R-:W1:Y:S11]  /*0600*/  FENCE.VIEW.ASYNC.S ;  /* 0x00000000000073c6 */ /* 0x000e760000000000 */
[----:B-1----:R1:W3:Y:S01]  /*0610*/  SYNCS.EXCH.64 URZ, [UR4], UR8 ;  /* 0x0000000804ff75b2 */ /* 0x0022e20008000100 */
[----:B------:R1:W4:Y:S01]  /*0620*/  SYNCS.EXCH.64 URZ, [UR4+0x20], UR6 ;  /* 0x0000200604ff75b2 */ /* 0x0003220008000100 */
[----:B------:R1:W1:Y:S01]  /*0630*/  SYNCS.EXCH.64 URZ, [UR4+0x8], UR8 ;  /* 0x0000080804ff75b2 */ /* 0x0002620008000100 */
[----:B------:R1:W1:Y:S01]  /*0640*/  SYNCS.EXCH.64 URZ, [UR4+0x28], UR6 ;  /* 0x0000280604ff75b2 */ /* 0x0002620008000100 */
[----:B------:R1:W1:Y:S01]  /*0650*/  SYNCS.EXCH.64 URZ, [UR4+0x10], UR8 ;  /* 0x0000100804ff75b2 */ /* 0x0002620008000100 */
[----:B------:R1:W1:Y:S01]  /*0660*/  SYNCS.EXCH.64 URZ, [UR4+0x30], UR6 ;  /* 0x0000300604ff75b2 */ /* 0x0002620008000100 */
[----:B------:R1:W1:Y:S01]  /*0670*/  SYNCS.EXCH.64 URZ, [UR4+0x18], UR8 ;  /* 0x0000180804ff75b2 */ /* 0x0002620008000100 */
[----:B------:R1:W1:Y:S01]  /*0680*/  SYNCS.EXCH.64 URZ, [UR4+0x38], UR6 ;  /* 0x0000380604ff75b2 */ /* 0x0002620008000100 */
[----:B------:R-:W-:Y:S01]  /*0690*/  NOP ;  /* 0x0000000000007918 */ /* 0x000fe20000000000 */
.L_x_9:
[----:B------:R-:W2:Y:S01]  /*06a0*/  SHFL.IDX PT, R2, R57, RZ, 0x1f ;  /* 0x00001fff39027589 */ /* 0x000ea200000e0000 */
[----:B------:R-:W-:Y:S01]  /*06b0*/  NOP ;  /* 0x0000000000007918 */ /* 0x000fe20000000000 */
[----:B--2---:R-:W-:-:S13]  /*06c0*/  ISETP.NE.AND P0, PT, R2, 0x1, PT ;  /* 0x000000010200780c */ /* 0x004fda0003f05270 */
[----:B------:R-:W-:Y:S05]  /*06d0*/  @P0 BRA `(.L_x_10) ;  /* 0x0000000000580947 */ /* 0x000fea0003800000 */
[----:B-1----:R-:W1:Y:S01]  /*06e0*/  S2UR UR4, SR_CgaCtaId ;  /* 0x00000000000479c3 */ /* 0x002e620000008800 */
        /* <DEDUP_REMOVED lines=12> */
[----:B-1----:R2:W1:Y:S01]  /*07b0*/  SYNCS.EXCH.64 URZ, [UR4+0x40], UR8 ;  /* 0x0000400804ff75b2 */ /* 0x0024620008000100 */
[----:B------:R2:W1:Y:S01]  /*07c0*/  SYNCS.EXCH.64 URZ, [UR4+0x60], UR6 ;  /* 0x0000600604ff75b2 */ /* 0x0004620008000100 */
[----:B------:R2:W1:Y:S01]  /*07d0*/  SYNCS.EXCH.64 URZ, [UR4+0x48], UR8 ;  /* 0x0000480804ff75b2 */ /* 0x0004620008000100 */
[----:B------:R2:W1:Y:S01]  /*07e0*/  SYNCS.EXCH.64 URZ, [UR4+0x68], UR6 ;  /* 0x0000680604ff75b2 */ /* 0x0004620008000100 */
[----:B------:R2:W1:Y:S01]  /*07f0*/  SYNCS.EXCH.64 URZ, [UR4+0x50], UR8 ;  /* 0x0000500804ff75b2 */ /* 0x0004620008000100 */
[----:B------:R2:W1:Y:S01]  /*0800*/  SYNCS.EXCH.64 URZ, [UR4+0x70], UR6 ;  /* 0x0000700604ff75b2 */ /* 0x0004620008000100 */
[----:B------:R2:W1:Y:S01]  /*0810*/  SYNCS.EXCH.64 URZ, [UR4+0x58], UR8 ;  /* 0x0000580804ff75b2 */ /* 0x0004620008000100 */
[----:B------:R2:W1:Y:S02]  /*0820*/  SYNCS.EXCH.64 URZ, [UR4+0x78], UR6 ;  /* 0x0000780604ff75b2 */ /* 0x0004640008000100 */
[----:B--2---:R-:W-:Y:S01]  /*0830*/  NOP ;  /* 0x0000000000007918 */ /* 0x004fe20000000000 */
.L_x_10:
[----:B------:R-:W2:Y:S01]  /*0840*/  SHFL.IDX PT, R2, R57, RZ, 0x1f ;  /* 0x00001fff39027589 */ /* 0x000ea200000e0000 */
[----:B------:R-:W-:Y:S01]  /*0850*/  NOP ;  /* 0x0000000000007918 */ /* 0x000fe20000000000 */
[----:B--2---:R-:W-:-:S13]  /*0860*/  ISETP.NE.AND P0, PT, R2, 0x3, PT ;  /* 0x000000030200780c */ /* 0x004fda0003f05270 */
[----:B------:R-:W-:Y:S05]  /*0870*/  @P0 BRA `(.L_x_11) ;  /* 0x0000000000300947 */ /* 0x000fea0003800000 */
[----:B-1----:R-:W1:Y:S01]  /*0880*/  S2UR UR6, SR_CgaCtaId ;  /* 0x00000000000679c3 */ /* 0x002e620000008800 */
[----:B------:R-:W-:Y:S01]  /*0890*/  UMOV UR4, 0x400 ;  /* 0x0000040000047882 */ /* 0x000fe20000000000 */
[----:B------:R-:W-:Y:S01]  /*08a0*/  UMOV UR5, 0x20 ;  /* 0x0000002000057882 */ /* 0x000fe20000000000 */
[----:B------:R-:W-:Y:S01]  /*08b0*/  ELECT P0, URZ, PT ;  /* 0x0000000000ff782f */ /* 0x000fe20003800000 */
[----:B-1----:R-:W-:Y:S02]  /*08c0*/  ULEA UR6, UR6, UR4, 0x18 ;  /* 0x0000000406067291 */ /* 0x002fe4000f8ec0ff */
[----:B------:R-:W-:-:S04]  /*08d0*/  UIADD3 UR4, UPT, UPT, -UR5, 0x100000, URZ ;  /* 0x0010000005047890 */ /* 0x000fc8000fffe1ff */
[----:B------:R-:W-:Y:S02]  /*08e0*/  USHF.L.U32 UR5, UR4, 0xb, URZ ;  /* 0x0000000b04057899 */ /* 0x000fe400080006ff */
[----:B------:R-:W-:Y:S01]  /*08f0*/  USHF.L.U32 UR4, UR4, 0x1, URZ ;  /* 0x0000000104047899 */ /* 0x000fe200080006ff */
[----:B------:R-:W1:Y:S11]  /*0900*/  FENCE.VIEW.ASYNC.S ;  /* 0x00000000000073c6 */ /* 0x000e760000000000 */
[----:B-1----:R2:W1:Y:S01]  /*0910*/  SYNCS.EXCH.64 URZ, [UR6+0x80], UR4 ;  /* 0x0000800406ff75b2 */ /* 0x0024620008000100 */
[----:B------:R2:W1:Y:S02]  /*0920*/  SYNCS.EXCH.64 URZ, [UR6+0x88], UR4 ;  /* 0x0000880406ff75b2 */ /* 0x0004640008000100 */
[----:B--2---:R-:W-:Y:S01]  /*0930*/  NOP ;  /* 0x0000000000007918 */ /* 0x004fe20000000000 */
.L_x_11:
[----:B------:R-:W2:Y:S01]  /*0940*/  SHFL.IDX PT, R2, R57, RZ, 0x1f ;  /* 0x00001fff39027589 */ /* 0x000ea200000e0000 */
[----:B------:R-:W-:Y:S01]  /*0950*/  NOP ;  /* 0x0000000000007918 */ /* 0x000fe20000000000 */
[----:B--2---:R-:W-:-:S13]  /*0960*/  ISETP.NE.AND P0, PT, R2, 0x4, PT ;  /* 0x000000040200780c */ /* 0x004fda0003f05270 */
[----:B------:R-:W-:Y:S05]  /*0970*/  @P0 BRA `(.L_x_12) ;  /* 0x00000000004c0947 */ /* 0x000fea0003800000 */
[----:B-1----:R-:W1:Y:S01]  /*0980*/  S2UR UR6, SR_CgaCtaId ;  /* 0x00000000000679c3 */ /* 0x002e620000008800 */
[----:B------:R-:W-:Y:S01]  /*0990*/  UMOV UR4, 0x1e0 ;  /* 0x000001e000047882 */ /* 0x000fe20000000000 */
[----:B------:R-:W-:Y:S01]  /*09a0*/  UMOV UR5, 0x400 ;  /* 0x0000040000057882 */ /* 0x000fe20000000000 */
[----:B------:R-:W-:Y:S01]  /*09b0*/  USEL UR4, UR4, 0x1a0, UP3 ;  /* 0x000001a004047887 */ /* 0x000fe20009800000 */
[----:B------:R-:W-:Y:S01]  /*09c0*/  UMOV UR8, 0x1 ;  /* 0x0000000100087882 */ /* 0x000fe20000000000 */
[----:B------:R-:W-:Y:S01]  /*09d0*/  ELECT P0, URZ, PT ;  /* 0x0000000000ff782f */ /* 0x000fe20003800000 */
[----:B------:R-:W-:-:S04]  /*09e0*/  UIADD3 UR8, UPT, UPT, -UR8, 0x100000, URZ ;  /* 0x0010000008087890 */ /* 0x000fc8000fffe1ff */
[----:B------:R-:W-:Y:S02]  /*09f0*/  USHF.L.U32 UR9, UR8, 0xb, URZ ;  /* 0x0000000b08097899 */ /* 0x000fe400080006ff */
[----:B------:R-:W-:Y:S02]  /*0a00*/  USHF.L.U32 UR8, UR8, 0x1, URZ ;  /* 0x0000000108087899 */ /* 0x000fe400080006ff */
[----:B-1----:R-:W-:Y:S02]  /*0a10*/  ULEA UR6, UR6, UR5, 0x18 ;  /* 0x0000000506067291 */ /* 0x002fe4000f8ec0ff */
[----:B------:R-:W-:-:S04]  /*0a20*/  UIADD3 UR4, UPT, UPT, -UR4, 0x100000, URZ ;  /* 0x0010000004047890 */ /* 0x000fc8000fffe1ff */
[----:B------:R-:W-:Y:S02]  /*0a30*/  USHF.L.U32 UR5, UR4, 0xb, URZ ;  /* 0x0000000b04057899 */ /* 0x000fe400080006ff */
[----:B------:R-:W-:Y:S01]  /*0a40*/  USHF.L.U32 UR4, UR4, 0x1, URZ ;  /* 0x0000000104047899 */ /* 0x000fe200080006ff */
[----:B------:R-:W1:Y:S03]  /*0a50*/  FENCE.VIEW.ASYNC.S ;  /* 0x00000000000073c6 */ /* 0x000e660000000000 */
[----:B-1----:R2:W1:Y:S08]  /*0a60*/  SYNCS.EXCH.64 URZ, [UR6+0x90], UR8 ;  /* 0x0000900806ff75b2 */ /* 0x0024700008000100 */
[----:B------:R2:W1:Y:S01]  /*0a70*/  SYNCS.EXCH.64 URZ, [UR6+0xa0], UR4 ;  /* 0x0000a00406ff75b2 */ /* 0x0004620008000100 */
[----:B------:R2:W1:Y:S01]  /*0a80*/  SYNCS.EXCH.64 URZ, [UR6+0x98], UR8 ;  /* 0x0000980806ff75b2 */ /* 0x0004620008000100 */
[----:B------:R2:W1:Y:S02]  /*0a90*/  SYNCS.EXCH.64 URZ, [UR6+0xa8], UR4 ;  /* 0x0000a80406ff75b2 */ /* 0x0004640008000100 */
[----:B--2---:R-:W-:Y:S01]  /*0aa0*/  NOP ;  /* 0x0000000000007918 */ /* 0x004fe20000000000 */
.L_x_12:
        /* <DEDUP_REMOVED lines=26> */
.L_x_13:
[----:B------:R-:W2:Y:S01]  /*0c50*/  SHFL.IDX PT, R2, R57, RZ, 0x1f ;  /* 0x00001fff39027589 */ /* 0x000ea200000e0000 */
[----:B------:R-:W1:Y:S01]  /*0c60*/  S2UR UR47, SR_CgaCtaId ;  /* 0x00000000002f79c3 */ /* 0x000e620000008800 */
[----:B------:R-:W-:Y:S01]  /*0c70*/  NOP ;  /* 0x0000000000007918 */ /* 0x000fe20000000000 */
[----:B--2---:R-:W-:-:S13]  /*0c80*/  ISETP.NE.AND P0, PT, R2, 0x3, PT ;  /* 0x000000030200780c */ /* 0x004fda0003f05270 */
[----:B-1----:R-:W-:Y:S05]  /*0c90*/  @P0 BRA `(.L_x_14) ;  /* 0x0000000000340947 */ /* 0x002fea0003800000 */
[----:B------:R-:W-:Y:S01]  /*0ca0*/  UMOV UR4, 0x400 ;  /* 0x0000040000047882 */ /* 0x000fe20000000000 */
[----:B------:R-:W-:Y:S01]  /*0cb0*/  UMOV UR6, 0x20 ;  /* 0x0000002000067882 */ /* 0x000fe20000000000 */
[----:B------:R-:W-:Y:S02]  /*0cc0*/  ULEA UR4, UR47, UR4, 0x18 ;  /* 0x000000042f047291 */ /* 0x000fe4000f8ec0ff */
[----:B------:R-:W-:-:S04]  /*0cd0*/  UIADD3 UR6, UPT, UPT, -UR6, 0x100000, URZ ;  /* 0x0010000006067890 */ /* 0x000fc8000fffe1ff */
[----:B------:R-:W-:Y:S02]  /*0ce0*/  USHF.L.U32 UR7, UR6, 0xb, URZ ;  /* 0x0000000b06077899 */ /* 0x000fe400080006ff */
[----:B------:R-:W-:Y:S01]  /*0cf0*/  USHF.L.U32 UR6, UR6, 0x1, URZ ;  /* 0x0000000106067899 */ /* 0x000fe200080006ff */
[----:B------:R-:W-:Y:S01]  /*0d00*/  ELECT P0, URZ, PT ;  /* 0x0000000000ff782f */ /* 0x000fe20003800000 */
[----:B------:R-:W1:Y:S10]  /*0d10*/  FENCE.VIEW.ASYNC.S ;  /* 0x00000000000073c6 */ /* 0x000e740000000000 */
[----:B-1----:R1:W2:Y:S01]  /*0d20*/  SYNCS.EXCH.64 URZ, [UR4+0xf0], UR6 ;  /* 0x0000f00604ff75b2 */ /* 0x0022a20008000100 */
[----:B------:R1:W1:Y:S01]  /*0d30*/  SYNCS.EXCH.64 URZ, [UR4+0x100], UR6 ;  /* 0x0001000604ff75b2 */ /* 0x0002620008000100 */
[----:B------:R1:W1:Y:S01]  /*0d40*/  SYNCS.EXCH.64 URZ, [UR4+0xf8], UR6 ;  /* 0x0000f80604ff75b2 */ /* 0x0002620008000100 */
[----:B------:R1:W1:Y:S01]  /*0d50*/  SYNCS.EXCH.64 URZ, [UR4+0x108], UR6 ;  /* 0x0001080604ff75b2 */ /* 0x0002620008000100 */
[----:B------:R-:W-:Y:S01]  /*0d60*/  NOP ;  /* 0x0000000000007918 */ /* 0x000fe20000000000 */
.L_x_14:
[----:B-1----:R-:W1:Y:S01]  /*0d70*/  LDCU UR4, c[0x0][0x36c] ;  /* 0x00006d80ff0477ac */ /* 0x002e620008000800 */
[----:B------:R-:W-:Y:S01]  /*0d80*/  ISETP.NE.OR P3, PT, R0, 0x2, !P3 ;  /* 0x000000020000780c */ /* 0x000fe20005f65670 */
[----:B------:R-:W-:Y:S01]  /*0d90*/  NOP ;  /* 0x0000000000007918 */ /* 0x000fe20000000000 */
[----:B------:R-:W-:Y:S01]  /*0da0*/  LOP3.LUT R0, R70, 0x1f, RZ, 0xc0, !PT ;  /* 0x0000001f46007812 */ /* 0x000fe200078ec0ff */
[----:B------:R-:W-:Y:S02]  /*0db0*/  UISETP.NE.AND UP4, UPT, UR17, URZ, UPT ;  /* 0x000000ff1100728c */ /* 0x000fe4000bf85270 */
[----:B-1----:R-:W-:-:S09]  /*0dc0*/  UISETP.EQ.U32.AND UP5, UPT, UR4, 0x1, UPT ;  /* 0x000000010400788c */ /* 0x002fd2000bfa2070 */
[----:B------:R-:W-:Y:S05]  /*0dd0*/  BRA.U !UP5, `(.L_x_15) ;  /* 0x000000010d087547 */ /* 0x000fea000b800000 */
[----:B--234-:R-:W-:Y:S01]  /*0de0*/  UCGABAR_ARV ;  /* 0x00000000000079c7 */ /* 0x01cfe20008000000 */
[----:B------:R-:W-:Y:S05]  /*0df0*/  BRA `(.L_x_16) ;  /* 0x0000000000047947 */ /* 0x000fea0003800000 */
.L_x_15:
[----:B--234-:R-:W-:Y:S01]  /*0e00*/  NOP ;  /* 0x0000000000007918 */ /* 0x01cfe20000000000 */
.L_x_16:
[----:B------:R-:W1:Y:S01]  /*0e10*/  S2UR UR7, SR_CTAID.X ;  /* 0x00000000000779c3 */ /* 0x000e620000002500 */
[----:B------:R-:W-:-:S05]  /*0e20*/  CS2R.32 R58, SR_CgaSize ;  /* 0x00000000003a7805 */ /* 0x000fca0000008a00 */
[----:B------:R-:W-:-:S05]  /*0e30*/  IMAD R58, R58, -0xa0, RZ ;  /* 0xffffff603a3a7824 */ /* 0x000fca00078e02ff */
[----:B------:R-:W-:-:S14]  /*0e40*/  R2UR UR5, R58 ;  /* 0x000000003a0572ca */ /* 0x000fdc00000e0000 */
[----:B------:R-:W2:Y:S01]  /*0e50*/  LDCU UR5, c[0x0][UR5+0x2b0] ;  /* 0x00005600050577ac */ /* 0x000ea20008000800 */
[----:B------:R-:W-:-:S05]  /*0e60*/  CS2R.32 R58, SR_CgaSize ;  /* 0x00000000003a7805 */ /* 0x000fca0000008a00 */
[----:B------:R-:W-:-:S05]  /*0e70*/  IMAD R58, R58, -0xa0, RZ ;  /* 0xffffff603a3a7824 */ /* 0x000fca00078e02ff */
[----:B------:R-:W-:-:S14]  /*0e80*/  R2UR UR4, R58 ;  /* 0x000000003a0472ca */ /* 0x000fdc00000e0000 */
[----:B------:R-:W3:Y:S01]  /*0e90*/  LDCU UR4, c[0x0][UR4+0x2b4] ;  /* 0x00005680040477ac */ /* 0x000ee20008000800 */
[----:B------:R-:W4:Y:S01]  /*0ea0*/  S2UR UR8, SR_CTAID.Y ;  /* 0x00000000000879c3 */ /* 0x000f220000002600 */
[----:B------:R-:W-:-:S05]  /*0eb0*/  CS2R.32 R58, SR_CgaSize ;  /* 0x00000000003a7805 */ /* 0x000fca0000008a00 */
[----:B------:R-:W-:-:S05]  /*0ec0*/  IMAD R58, R58, -0xa0, RZ ;  /* 0xffffff603a3a7824 */ /* 0x000fca00078e02ff */
[----:B------:R-:W-:-:S14]  /*0ed0*/  R2UR UR9, R58 ;  /* 0x000000003a0972ca */ /* 0x000fdc00000e0000 */
[----:B------:R-:W3:Y:S01]  /*0ee0*/  LDCU UR9, c[0x0][UR9+0x2a0] ;  /* 0x00005400090977ac */ /* 0x000ee20008000800 */
[----:B------:R-:W3:Y:S01]  /*0ef0*/  LDCU UR21, c[0x0][0xb24] ;  /* 0x00016480ff1577ac */ /* 0x000ee20008000800 */
[----:B------:R-:W1:Y:S01]  /*0f00*/  S2UR UR36, SR_CTAID.Z ;  /* 0x00000000002479c3 */ /* 0x000e620000002700 */
[----:B------:R-:W-:-:S05]  /*0f10*/  CS2R.32 R58, SR_CgaSize ;  /* 0x00000000003a7805 */ /* 0x000fca0000008a00 */
[----:B------:R-:W-:-:S05]  /*0f20*/  IMAD R58, R58, -0xa0, RZ ;  /* 0xffffff603a3a7824 */ /* 0x000fca00078e02ff */
[----:B------:R-:W-:-:S14]  /*0f30*/  R2UR UR63, R58 ;  /* 0x000000003a3f72ca */ /* 0x000fdc00000e0000 */
[----:B------:R-:W3:Y:S01]  /*0f40*/  LDCU UR63, c[0x0][UR63+0x2a4] ;  /* 0x000054803f3f77ac */ /* 0x000ee20008000800 */
[----:B------:R-:W3:Y:S01]  /*0f50*/  LDCU UR42, c[0x0][0xb24] ;  /* 0x00016480ff2a77ac */ /* 0x000ee20008000800 */
[----:B-1----:R-:W-:Y:S01]  /*0f60*/  I2FP.F32.U32 R3, UR7 ;  /* 0x0000000700037c45 */ /* 0x002fe20008201000 */
[----:B------:R-:W1:Y:S04]  /*0f70*/  LDCU UR28, c[0x0][0xb30] ;  /* 0x00016600ff1c77ac */ /* 0x000e680008000800 */
[----:B--2---:R-:W-:Y:S01]  /*0f80*/  FMUL R3, R3, UR5 ;  /* 0x0000000503037c20 */ /* 0x004fe20008400000 */
[----:B------:R-:W-:Y:S01]  /*0f90*/  USHF.L.U32 UR26, UR47, 0xb, URZ ;  /* 0x0000000b2f1a7899 */ /* 0x000fe200080006ff */
[----:B----4-:R-:W-:Y:S01]  /*0fa0*/  I2FP.F32.U32 R2, UR8 ;  /* 0x0000000800027c45 */ /* 0x010fe20008201000 */
[----:B---3--:R-:W-:-:S03]  /*0fb0*/  UISETP.GE.AND UP2, UPT, UR21, 0x1, UPT ;  /* 0x000000011500788c */ /* 0x008fc6000bf46270 */
[----:B------:R-:W2:Y:S01]  /*0fc0*/  F2I.U32.TRUNC.NTZ R3, R3 ;  /* 0x0000000300037305 */ /* 0x000ea2000020f000 */
[----:B------:R-:W-:Y:S01]  /*0fd0*/  UMOV UR16, UR7 ;  /* 0x0000000700107c82 */ /* 0x000fe20008000000 */
[----:B------:R-:W-:Y:S01]  /*0fe0*/  FMUL R2, R2, UR4 ;  /* 0x0000000402027c20 */ /* 0x000fe20008400000 */
[----:B------:R-:W-:-:S05]  /*0ff0*/  UMOV UR20, UR8 ;  /* 0x0000000800147c82 */ /* 0x000fca0008000000 */
[----:B------:R-:W3:Y:S01]  /*1000*/  F2I.U32.TRUNC.NTZ R2, R2 ;  /* 0x0000000200027305 */ /* 0x000ee2000020f000 */
[----:B--2---:R-:W-:Y:S02]  /*1010*/  R2UR UR4, R3 ;  /* 0x00000000030472ca */ /* 0x004fe400000e0000 */
[----:B---3--:R-:W-:Y:S02]  /*1020*/  R2UR UR6, R2 ;  /* 0x00000000020672ca */ /* 0x008fe400000e0000 */
[----:B------:R-:W-:-:S09]  /*1030*/  PRMT R2, RZ, 0x7610, R2 ;  /* 0x00007610ff027816 */ /* 0x000fd20000000002 */
[----:B------:R-:W-:-:S04]  /*1040*/  UIADD3 UR5, UPT, UPT, -UR4, URZ, URZ ;  /* 0x000000ff04057290 */ /* 0x000fc8000fffe1ff */
[----:B------:R-:W-:Y:S02]  /*1050*/  UIMAD UR5, UR9, UR5, UR7 ;  /* 0x00000005090572a4 */ /* 0x000fe4000f8e0207 */
[----:B------:R-:W-:-:S04]  /*1060*/  UIADD3 UR4, UPT, UPT, -UR6, URZ, URZ ;  /* 0x000000ff06047290 */ /* 0x000fc8000fffe1ff */
[----:B------:R-:W-:Y:S01]  /*1070*/  IMAD.U32 R58, RZ, RZ, UR5 ;  /* 0x00000005ff3a7e24 */ /* 0x000fe2000f8e00ff */
[----:B------:R-:W-:Y:S01]  /*1080*/  UIMAD UR63, UR63, UR4, UR8 ;  /* 0x000000043f3f72a4 */ /* 0x000fe2000f8e0208 */
[----:B-1----:R-:W-:Y:S11]  /*1090*/  BRA.U UP4, `(.L_x_17) ;  /* 0x0000000104287547 */ /* 0x002ff6000b800000 */
[----:B------:R-:W-:Y:S01]  /*10a0*/  R2UR UR4, R58 ;  /* 0x000000003a0472ca */ /* 0x000fe200000e0000 */
[----:B------:R-:W-:Y:S02]  /*10b0*/  UISETP.NE.AND UP0, UPT, UR63, URZ, UPT ;  /* 0x000000ff3f00728c */ /* 0x000fe4000bf05270 */
[----:B------:R-:W-:-:S10]  /*10c0*/  UISETP.NE.AND UP1, UPT, UR63, 0x1, UPT ;  /* 0x000000013f00788c */ /* 0x000fd4000bf25270 */
[----:B------:R-:W-:-:S04]  /*10d0*/  UISETP.EQ.OR UP0, UPT, UR4, URZ, !UP0 ;  /* 0x000000ff0400728c */ /* 0x000fc8000c702670 */
[----:B------:R-:W-:Y:S02]  /*10e0*/  USEL UR5, URZ, 0x1, !UP0 ;  /* 0x00000001ff057887 */ /* 0x000fe4000c000000 */
[----:B------:R-:W-:Y:S02]  /*10f0*/  UISETP.NE.AND UP0, UPT, UR4, URZ, UPT ;  /* 0x000000ff0400728c */ /* 0x000fe4000bf05270 */
[----:B------:R-:W-:-:S04]  /*1100*/  USEL UR4, URZ, 0x2, UP1 ;  /* 0x00000002ff047887 */ /* 0x000fc80008800000 */
[----:B------:R-:W-:-:S04]  /*1110*/  USEL UR4, UR4, 0x2, UP0 ;  /* 0x0000000204047887 */ /* 0x000fc80008000000 */
[----:B------:R-:W-:-:S06]  /*1120*/  UIADD3 UR4, UPT, UPT, UR5, UR4, URZ ;  /* 0x0000000405047290 */ /* 0x000fcc000fffe0ff */
[----:B------:R-:W-:Y:S02]  /*1130*/  MOV R2, UR4 ;  /* 0x0000000400027c02 */ /* 0x000fe40008000f00 */
.L_x_17:
[----:B------:R-:W-:Y:S05]  /*1140*/  BRA.U !UP2, `(.L_x_18) ;  /* 0x000000010ad47547 */ /* 0x000fea000b800000 */
[----:B------:R-:W1:Y:S01]  /*1150*/  LDCU.128 UR12, c[0x0][0xb10] ;  /* 0x00016200ff0c77ac */ /* 0x000e620008000c00 */
[----:B------:R-:W2:Y:S01]  /*1160*/  LDCU UR6, c[0x0][0x370] ;  /* 0x00006e00ff0677ac */ /* 0x000ea20008000800 */
[----:B------:R-:W3:Y:S01]  /*1170*/  LDCU UR5, c[0x0][0x374] ;  /* 0x00006e80ff0577ac */ /* 0x000ee20008000800 */
[----:B------:R-:W4:Y:S01]  /*1180*/  LDCU UR27, c[0x0][0xb0c] ;  /* 0x00016180ff1b77ac */ /* 0x000f220008000800 */
[----:B------:R-:W4:Y:S01]  /*1190*/  LDCU UR4, c[0x0][0xb20] ;  /* 0x00016400ff0477ac */ /* 0x000f220008000800 */
[----:B------:R-:W4:Y:S01]  /*11a0*/  LDCU.64 UR8, c[0x0][0xb28] ;  /* 0x00016500ff0877ac */ /* 0x000f220008000a00 */
[----:B-1----:R-:W-:Y:S02]  /*11b0*/  UISETP.NE.AND UP0, UPT, UR14, 0x1, UPT ;  /* 0x000000010e00788c */ /* 0x002fe4000bf05270 */
[----:B---3--:R-:W-:Y:S02]  /*11c0*/  UIMAD.WIDE.U32 UR10, UR5, UR15, URZ ;  /* 0x0000000f050a72a5 */ /* 0x008fe4000f8e00ff */
[----:B--2---:R-:W-:-:S02]  /*11d0*/  UIMAD.WIDE.U32 UR22, UR6, UR12, URZ ;  /* 0x0000000c061672a5 */ /* 0x004fc4000f8e00ff */
[----:B----4-:R-:W-:Y:S02]  /*11e0*/  UISETP.NE.AND UP1, UPT, UR27, 0x1, UPT ;  /* 0x000000011b00788c */ /* 0x010fe4000bf25270 */
[----:B------:R-:W-:Y:S01]  /*11f0*/  UISETP.NE.AND UP2, UPT, UR21, 0x1, UPT ;  /* 0x000000011500788c */ /* 0x000fe2000bf45270 */
[----:B------:R-:W-:Y:S02]  /*1200*/  UMOV UR10, UR11 ;  /* 0x0000000b000a7c82 */ /* 0x000fe40008000000 */
[----:B------:R-:W-:Y:S01]  /*1210*/  UMOV UR22, UR23 ;  /* 0x0000001700167c82 */ /* 0x000fe20008000000 */
[----:B------:R-:W-:Y:S02]  /*1220*/  @UP0 USHF.R.U32.HI UR5, URZ, UR4, UR10 ;  /* 0x00000004ff050299 */ /* 0x000fe4000801160a */
[----:B------:R-:W-:Y:S02]  /*1230*/  UIMAD.WIDE.U32 UR24, UR20, UR15, URZ ;  /* 0x0000000f141872a5 */ /* 0x000fe4000f8e00ff */
[----:B------:R-:W-:-:S02]  /*1240*/  UIMAD.WIDE.U32 UR10, UR5, UR8, URZ ;  /* 0x00000008050a72a5 */ /* 0x000fc4000f8e00ff */
[----:B------:R-:W-:Y:S02]  /*1250*/  @UP1 USHF.R.U32.HI UR6, URZ, UR13, UR22 ;  /* 0x0000000dff061299 */ /* 0x000fe40008011616 */
[----:B------:R-:W-:Y:S02]  /*1260*/  UIMAD.WIDE.U32 UR18, UR16, UR12, URZ ;  /* 0x0000000c101272a5 */ /* 0x000fe4000f8e00ff */
[----:B------:R-:W-:Y:S01]  /*1270*/  UIMAD.WIDE.U32 UR22, UR6, UR8, URZ ;  /* 0x00000008061672a5 */ /* 0x000fe2000f8e00ff */
[----:B------:R-:W-:Y:S01]  /*1280*/  UMOV UR24, UR25 ;  /* 0x0000001900187c82 */ /* 0x000fe20008000000 */
[----:B------:R-:W-:Y:S01]  /*1290*/  UMOV UR10, UR11 ;  /* 0x0000000b000a7c82 */ /* 0x000fe20008000000 */
[----:B------:R-:W-:Y:S02]  /*12a0*/  USHF.R.U32.HI UR24, URZ, UR4, UR24 ;  /* 0x00000004ff187299 */ /* 0x000fe40008011618 */
[----:B------:R-:W-:Y:S02]  /*12b0*/  @UP2 USHF.R.U32.HI UR5, URZ, UR9, UR10 ;  /* 0x00000009ff052299 */ /* 0x000fe4000801160a */
[----:B------:R-:W-:Y:S01]  /*12c0*/  UMOV UR7, UR23 ;  /* 0x0000001700077c82 */ /* 0x000fe20008000000 */
[----:B------:R-:W-:Y:S01]  /*12d0*/  UMOV UR18, UR19 ;  /* 0x0000001300127c82 */ /* 0x000fe20008000000 */
[----:B------:R-:W-:-:S02]  /*12e0*/  @UP2 USHF.R.U32.HI UR6, URZ, UR9, UR7 ;  /* 0x00000009ff062299 */ /* 0x000fc40008011607 */
[----:B------:R-:W-:Y:S02]  /*12f0*/  USHF.R.U32.HI UR13, URZ, UR13, UR18 ;  /* 0x0000000dff0d7299 */ /* 0x000fe40008011612 */
[----:B------:R-:W-:Y:S02]  /*1300*/  USEL UR4, UR20, UR24, !UP0 ;  /* 0x0000001814047287 */ /* 0x000fe4000c000000 */
[----:B------:R-:W-:Y:S02]  /*1310*/  UIMAD UR7, UR5, UR21, URZ ;  /* 0x00000015050772a4 */ /* 0x000fe4000f8e02ff */
[----:B------:R-:W-:Y:S02]  /*1320*/  USEL UR5, UR16, UR13, !UP1 ;  /* 0x0000000d10057287 */ /* 0x000fe4000c800000 */
[----:B------:R-:W-:Y:S02]  /*1330*/  UIMAD UR12, UR6, UR21, URZ ;  /* 0x00000015060c72a4 */ /* 0x000fe4000f8e02ff */
[----:B------:R-:W-:-:S02]  /*1340*/  UISETP.GE.AND UP0, UPT, UR4, UR7, UPT ;  /* 0x000000070400728c */ /* 0x000fc4000bf06270 */
[----:B------:R-:W-:Y:S02]  /*1350*/  UIMAD.WIDE.U32 UR10, UR4, UR8, URZ ;  /* 0x00000008040a72a5 */ /* 0x000fe4000f8e00ff */
[----:B------:R-:W-:Y:S02]  /*1360*/  UISETP.GE.OR UP0, UPT, UR5, UR12, UP0 ;  /* 0x0000000c0500728c */ /* 0x000fe40008706670 */
[----:B------:R-:W-:Y:S02]  /*1370*/  UIMAD.WIDE.U32 UR12, UR5, UR8, URZ ;  /* 0x00000008050c72a5 */ /* 0x000fe4000f8e00ff */
[----:B------:R-:W-:Y:S01]  /*1380*/  UIADD3 UR10, UPT, UPT, -UR4, URZ, URZ ;  /* 0x000000ff040a7290 */ /* 0x000fe2000fffe1ff */
[----:B------:R-:W-:Y:S01]  /*1390*/  UMOV UR8, UR11 ;  /* 0x0000000b00087c82 */ /* 0x000fe20008000000 */
[----:B------:R-:W-:Y:S02]  /*13a0*/  UIADD3 UR11, UPT, UPT, -UR5, URZ, URZ ;  /* 0x000000ff050b7290 */ /* 0x000fe4000fffe1ff */
[----:B------:R-:W-:-:S03]  /*13b0*/  USHF.R.U32.HI UR8, URZ, UR9, UR8 ;  /* 0x00000009ff087299 */ /* 0x000fc60008011608 */
[----:B------:R-:W-:Y:S01]  /*13c0*/  @!UP0 UMOV UR7, UR13 ;  /* 0x0000000d00078c82 */ /* 0x000fe20008000000 */
[----:B------:R-:W-:Y:S02]  /*13d0*/  UIMAD UR20, UR14, UR10, UR20 ;  /* 0x0000000a0e1472a4 */ /* 0x000fe4000f8e0214 */
[----:B------:R-:W-:Y:S02]  /*13e0*/  USEL UR8, UR4, UR8, !UP2 ;  /* 0x0000000804087287 */ /* 0x000fe4000d000000 */
[----:B------:R-:W-:Y:S02]  /*13f0*/  @!UP0 USHF.R.U32.HI UR7, URZ, UR9, UR7 ;  /* 0x00000009ff078299 */ /* 0x000fe40008011607 */
[----:B------:R-:W-:Y:S02]  /*1400*/  UIADD3 UR9, UPT, UPT, -UR8, URZ, URZ ;  /* 0x000000ff08097290 */ /* 0x000fe4000fffe1ff */
[----:B------:R-:W-:Y:S02]  /*1410*/  @!UP0 USEL UR7, UR5, UR7, !UP2 ;  /* 0x0000000705078287 */ /* 0x000fe4000d000000 */
[----:B------:R-:W-:-:S02]  /*1420*/  UIMAD UR9, UR21, UR9, UR4 ;  /* 0x00000009150972a4 */ /* 0x000fc4000f8e0204 */
[----:B------:R-:W-:Y:S02]  /*1430*/  @!UP0 UIADD3 UR8, UPT, UPT, UR8, -UR7, URZ ;  /* 0x8000000708088290 */ /* 0x000fe4000fffe0ff */
[----:B------:R-:W-:Y:S02]  /*1440*/  @!UP0 UIMAD UR6, UR9, UR6, UR7 ;  /* 0x00000006090682a4 */ /* 0x000fe4000f8e0207 */
[----:B------:R-:W-:Y:S02]  /*1450*/  @!UP0 UIMAD UR4, UR8, UR21, UR5 ;  /* 0x00000015080482a4 */ /* 0x000fe4000f8e0205 */
[----:B------:R-:W-:Y:S02]  /*1460*/  UIMAD UR16, UR27, UR11, UR16 ;  /* 0x0000000b1b1072a4 */ /* 0x000fe4000f8e0210 */
[----:B------:R-:W-:Y:S01]  /*1470*/  UIMAD UR20, UR4, UR14, UR20 ;  /* 0x0000000e041472a4 */ /* 0x000fe2000f8e0214 */
[----:B------:R-:W-:Y:S02]  /*1480*/  @!UP0 UMOV UR5, UR6 ;  /* 0x0000000600058c82 */ /* 0x000fe40008000000 */
[----:B------:R-:W-:-:S12]  /*1490*/  UIMAD UR16, UR5, UR27, UR16 ;  /* 0x0000001b051072a4 */ /* 0x000fd8000f8e0210 */
.L_x_18:
[----:B------:R-:W-:Y:S02]  /*14a0*/  UISETP.NE.AND UP1, UPT, UR28, 0x1, UPT ;  /* 0x000000011c00788c */ /* 0x000fe4000bf25270 */
[----:B------:R-:W-:Y:S02]  /*14b0*/  UISETP.NE.AND UP0, UPT, UR17, 0x2, UPT ;  /* 0x000000021100788c */ /* 0x000fe4000bf05270 */
[----:B------:R-:W-:-:S05]  /*14c0*/  ULOP3.LUT UR23, UR26, 0x800, URZ, 0xc0, !UPT ;  /* 0x000008001a177892 */ /* 0x000fca000f8ec0ff */
[----:B------:R-:W-:Y:S07]  /*14d0*/  BRA.U UP1, `(.L_x_19) ;  /* 0x0000000101447547 */ /* 0x000fee000b800000 */
[----:B------:R-:W1:Y:S01]  /*14e0*/  LDCU.128 UR8, c[0x0][0xb10] ;  /* 0x00016200ff0877ac */ /* 0x000e620008000c00 */
[----:B------:R-:W2:Y:S01]  /*14f0*/  LDCU UR12, c[0x0][0xb0c] ;  /* 0x00016180ff0c77ac */ /* 0x000ea20008000800 */
[----:B------:R-:W3:Y:S01]  /*1500*/  LDCU UR13, c[0x0][0xb20] ;  /* 0x00016400ff0d77ac */ /* 0x000ee20008000800 */
[----:B-1----:R-:W-:Y:S02]  /*1510*/  UIMAD.WIDE.U32 UR6, UR16, UR8, URZ ;  /* 0x00000008100672a5 */ /* 0x002fe4000f8e00ff */
[----:B------:R-:W-:Y:S02]  /*1520*/  UIMAD.WIDE.U32 UR4, UR20, UR11, URZ ;  /* 0x0000000b140472a5 */ /* 0x000fe4000f8e00ff */
[----:B--2---:R-:W-:Y:S02]  /*1530*/  UISETP.NE.AND UP2, UPT, UR12, 0x1, UPT ;  /* 0x000000010c00788c */ /* 0x004fe4000bf45270 */
[----:B------:R-:W-:Y:S01]  /*1540*/  UISETP.NE.AND UP1, UPT, UR10, 0x1, UPT ;  /* 0x000000010a00788c */ /* 0x000fe2000bf25270 */
[----:B------:R-:W-:-:S02]  /*1550*/  UMOV UR6, UR7 ;  /* 0x0000000700067c82 */ /* 0x000fc40008000000 */
[----:B------:R-:W-:Y:S01]  /*1560*/  UMOV UR4, UR5 ;  /* 0x0000000500047c82 */ /* 0x000fe20008000000 */
[----:B------:R-:W-:Y:S02]  /*1570*/  USHF.R.U32.HI UR6, URZ, UR9, UR6 ;  /* 0x00000009ff067299 */ /* 0x000fe40008011606 */
[----:B---3--:R-:W-:Y:S02]  /*1580*/  USHF.R.U32.HI UR4, URZ, UR13, UR4 ;  /* 0x0000000dff047299 */ /* 0x008fe40008011604 */
[----:B------:R-:W-:Y:S02]  /*1590*/  USEL UR5, UR16, UR6, !UP2 ;  /* 0x0000000610057287 */ /* 0x000fe4000d000000 */
[----:B------:R-:W-:-:S04]  /*15a0*/  USEL UR4, UR20, UR4, !UP1 ;  /* 0x0000000414047287 */ /* 0x000fc8000c800000 */
[----:B------:R-:W-:Y:S02]  /*15b0*/  UIADD3 UR6, UPT, UPT, UR5, -UR4, URZ ;  /* 0x8000000405067290 */ /* 0x000fe4000fffe0ff */
[----:B------:R-:W-:Y:S02]  /*15c0*/  UIADD3 UR4, UPT, UPT, -UR5, UR4, URZ ;  /* 0x0000000405047290 */ /* 0x000fe4000fffe1ff */
[----:B------:R-:W-:Y:S02]  /*15d0*/  UIMAD UR20, UR6, UR10, UR20 ;  /* 0x0000000a061472a4 */ /* 0x000fe4000f8e0214 */
[----:B------:R-:W-:-:S12]  /*15e0*/  UIMAD UR16, UR4, UR12, UR16 ;  /* 0x0000000c041072a4 */ /* 0x000fd8000f8e0210 */
.L_x_19:
[----:B------:R-:W-:Y:S05]  /*15f0*/  BRA.U !UP5, `(.L_x_20) ;  /* 0x000000010d0c7547 */ /* 0x000fea000b800000 */
[----:B------:R-:W-:Y:S01]  /*1600*/  UCGABAR_WAIT ;  /* 0x0000000000007dc7 */ /* 0x000fe20008000000 */
[----:B------:R-:W-:Y:S01]  /*1610*/  CCTL.IVALL ;  /* 0x00000000ff00798f */ /* 0x000fe20002000000 */
[----:B------:R-:W-:Y:S05]  /*1620*/  BRA `(.L_x_21) ;  /* 0x0000000000047947 */ /* 0x000fea0003800000 */
.L_x_20:
[----:B------:R-:W-:Y:S06]  /*1630*/  BAR.SYNC.DEFER_BLOCKING 0x0 ;  /* 0x0000000000007b1d */ /* 0x000fec0000010000 */
.L_x_21:
[----:B------:R-:W-:Y:S05]  /*1640*/  BRA.U UP0, `(.L_x_22) ;  /* 0x0000001500207547 */ /* 0x000fea000b800000 */
[----:B------:R-:W1:Y:S01]  /*1650*/  LDCU UR6, c[0x0][0x38c] ;  /* 0x00007180ff0677ac */ /* 0x000e620008000800 */
[----:B------:R-:W-:Y:S01]  /*1660*/  PLOP3.LUT P1, PT, PT, PT, UP3, 0x80, 0x8 ;  /* 0x000000000008781c */ /* 0x000fe20003f2f038 */
[----:B------:R-:W-:Y:S01]  /*1670*/  IMAD.MOV.U32 R12, RZ, RZ, 0x1 ;  /* 0x00000001ff0c7424 */ /* 0x000fe200078e00ff */
[----:B------:R-:W-:Y:S01]  /*1680*/  ISETP.EQ.OR P2, PT, R0, RZ, P3 ;  /* 0x000000ff0000720c */ /* 0x000fe20001f42670 */
[----:B------:R-:W-:Y:S01]  /*1690*/  UISETP.NE.AND UP1, UPT, UR17, URZ, UPT ;  /* 0x000000ff1100728c */ /* 0x000fe2000bf25270 */
[----:B------:R-:W-:Y:S02]  /*16a0*/  PLOP3.LUT P1, PT, P1, PT, PT, 0x8, 0x80 ;  /* 0x000000000080781c */ /* 0x000fe40000f2e170 */
[----:B------:R-:W-:Y:S01]  /*16b0*/  CS2R R10, SRZ ;  /* 0x00000000000a7805 */ /* 0x000fe2000001ff00 */
[----:B------:R-:W-:Y:S01]  /*16c0*/  IMAD.MOV.U32 R9, RZ, RZ, RZ ;  /* 0x000000ffff097224 */ /* 0x000fe200078e00ff */
[----:B------:R-:W2:Y:S01]  /*16d0*/  LDCU UR43, c[0x0][0x370] ;  /* 0x00006e00ff2b77ac */ /* 0x000ea20008000800 */
[----:B------:R-:W-:Y:S01]  /*16e0*/  IMAD.MOV.U32 R8, RZ, RZ, 0x1 ;  /* 0x00000001ff087424 */ /* 0x000fe200078e00ff */
[----:B------:R-:W3:Y:S01]  /*16f0*/  LDCU.64 UR38, c[0x0][0x348] ;  /* 0x00006900ff2677ac */ /* 0x000ee20008000a00 */
[----:B------:R-:W-:-:S02]  /*1700*/  USHF.R.U32.HI UR48, URZ, 0x5, UR23 ;  /* 0x00000005ff307899 */ /* 0x000fc40008011617 */
[----:B-1----:R-:W-:Y:S02]  /*1710*/  UIADD3 UR5, UPT, UPT, UR6, 0x3f, URZ ;  /* 0x0000003f06057890 */ /* 0x002fe4000fffe0ff */
[----:B------:R-:W-:Y:S02]  /*1720*/  UIADD3 UR49, UPT, UPT, UR6, 0x7e, URZ ;  /* 0x0000007e06317890 */ /* 0x000fe4000fffe0ff */
[----:B------:R-:W-:Y:S01]  /*1730*/  USHF.R.S32.HI UR4, URZ, 0x1f, UR5 ;  /* 0x0000001fff047899 */ /* 0x000fe20008011405 */
[----:B------:R-:W1:Y:S03]  /*1740*/  LDCU UR41, c[0x0][0x374] ;  /* 0x00006e80ff2977ac */ /* 0x000e660008000800 */
[----:B------:R-:W-:Y:S02]  /*1750*/  ULEA.HI UR4, UR4, UR5, URZ, 0x6 ;  /* 0x0000000504047291 */ /* 0x000fe4000f8f30ff */
[----:B------:R-:W-:-:S02]  /*1760*/  USEL UR29, UR40, 0x2, UP1 ;  /* 0x00000002281d7887 */ /* 0x000fc40008800000 */
[----:B------:R-:W-:Y:S02]  /*1770*/  USHF.R.S32.HI UR45, URZ, 0x6, UR4 ;  /* 0x00000006ff2d7899 */ /* 0x000fe40008011404 */
[----:B------:R-:W-:Y:S02]  /*1780*/  UIADD3 UR4, UPT, UPT, UR6, -0x1, URZ ;  /* 0xffffffff06047890 */ /* 0x000fe4000fffe0ff */
[----:B------:R-:W-:Y:S02]  /*1790*/  UISETP.LT.U32.AND UP0, UPT, UR45, 0x4, UPT ;  /* 0x000000042d00788c */ /* 0x000fe4000bf01070 */
[----:B------:R-:W-:Y:S02]  /*17a0*/  UISETP.GE.U32.AND UP2, UPT, UR4, -0x7f, UPT ;  /* 0xffffff810400788c */ /* 0x000fe4000bf46070 */
[----:B------:R-:W-:Y:S01]  /*17b0*/  USEL UR44, UR45, 0x4, UP0 ;  /* 0x000000042d2c7887 */ /* 0x000fe20008000000 */
[----:B------:R-:W-:-:S03]  /*17c0*/  UMOV UR21, URZ ;  /* 0x000000ff00157c82 */ /* 0x000fc60008000000 */
[----:B------:R-:W-:Y:S02]  /*17d0*/  UIADD3 UR22, UPT, UPT, UR44, -0x1, URZ ;  /* 0xffffffff2c167890 */ /* 0x000fe4000fffe0ff */
[----:B------:R-:W-:-:S03]  /*17e0*/  UIADD3 UR46, UPT, UPT, UR45, -UR44, URZ ;  /* 0x8000002c2d2e7290 */ /* 0x000fc6000fffe0ff */
[----:B------:R-:W-:-:S04]  /*17f0*/  @UP2 UIADD3 UR22, UPT, UPT, UR44, URZ, URZ ;  /* 0x000000ff2c162290 */ /* 0x000fc8000fffe0ff */
[----:B-123--:R-:W-:-:S12]  /*1800*/  UIADD3 UR22, UPT, UPT, UR22, 0x1, URZ ;  /* 0x0000000116167890 */ /* 0x00efd8000fffe0ff */
.L_x_42:
[----:B------:R-:W-:Y:S01]  /*1810*/  UISETP.NE.AND UP0, UPT, UR47, URZ, UPT ;  /* 0x000000ff2f00728c */ /* 0x000fe2000bf05270 */
[----:B-1----:R-:W1:Y:S08]  /*1820*/  S2UR UR47, SR_CgaCtaId ;  /* 0x00000000002f79c3 */ /* 0x002e700000008800 */
[----:B------:R-:W-:Y:S05]  /*1830*/  BRA.U UP0, `(.L_x_23) ;  /* 0x0000000100347547 */ /* 0x000fea000b800000 */
[----:B------:R-:W2:Y:S01]  /*1840*/  S2R R0, SR_CgaCtaId ;  /* 0x0000000000007919 */ /* 0x000ea20000008800 */
[----:B------:R-:W-:Y:S02]  /*1850*/  MOV R3, 0x400 ;  /* 0x0000040000037802 */ /* 0x000fe40000000f00 */
[----:B------:R-:W-:Y:S02]  /*1860*/  SHF.L.U32 R2, R8, 0x1f, RZ ;  /* 0x0000001f08027819 */ /* 0x000fe400000006ff */
[----:B--2---:R-:W-:-:S05]  /*1870*/  LEA R0, R0, R3, 0x18 ;  /* 0x0000000300007211 */ /* 0x004fca00078ec0ff */
[----:B------:R-:W-:-:S04]  /*1880*/  IMAD R3, R9, 0x8, R0 ;  /* 0x0000000809037824 */ /* 0x000fc800078e0200 */
[----:B------:R-:W2:Y:S02]  /*1890*/  SYNCS.PHASECHK.TRANS64.TRYWAIT P0, [R3+URZ+0x100], R2 ;  /* 0x00010002030075a7 */ /* 0x000ea400080011ff */
[----:B--2---:R-:W-:Y:S05]  /*18a0*/  @!P0 BRA `(.L_x_24) ;  /* 0x00000070009c8947 */ /* 0x004fea0003800000 */
.L_x_138:
[----:B------:R-:W-:Y:S01]  /*18b0*/  VIADD R9, R9, 0x1 ;  /* 0x0000000109097836 */ /* 0x000fe20000000000 */
[----:B------:R2:W-:Y:S04]  /*18c0*/  SYNCS.ARRIVE.TRANS64.A1T0 RZ, [R3+URZ+0xf0], RZ ;  /* 0x0000f0ff03ff79a7 */ /* 0x0005e800081000ff */
[----:B------:R-:W-:-:S04]  /*18d0*/  ISETP.NE.AND P0, PT, R9, 0x2, PT ;  /* 0x000000020900780c */ /* 0x000fc80003f05270 */
[----:B------:R-:W-:Y:S02]  /*18e0*/  SEL R9, R9, RZ, P0 ;  /* 0x000000ff09097207 */ /* 0x000fe40000000000 */
[----:B--2---:R-:W-:-:S04]  /*18f0*/  SEL R3, RZ, 0x1, P0 ;  /* 0x00000001ff037807 */ /* 0x004fc80000000000 */
[----:B------:R-:W-:-:S07]  /*1900*/  LOP3.LUT R8, R8, R3, RZ, 0x3c, !PT ;  /* 0x0000000308087212 */ /* 0x000fce00078e3cff */
.L_x_23:
[----:B------:R-:W-:Y:S01]  /*1910*/  UMOV UR13, 0x400 ;  /* 0x00000400000d7882 */ /* 0x000fe20000000000 */
[----:B------:R-:W-:Y:S01]  /*1920*/  SHF.L.U32 R0, R12, 0x1f, RZ ;  /* 0x0000001f0c007819 */ /* 0x000fe200000006ff */
[----:B-1----:R-:W-:Y:S02]  /*1930*/  ULEA UR13, UR47, UR13, 0x18 ;  /* 0x0000000d2f0d7291 */ /* 0x002fe4000f8ec0ff */
[----:B------:R-:W-:Y:S02]  /*1940*/  UISETP.GE.U32.AND UP0, UPT, UR49, 0x7f, UPT ;  /* 0x0000007f3100788c */ /* 0x000fe4000bf06070 */
[----:B------:R-:W-:Y:S02]  /*1950*/  ULEA UR4, UR21, UR13, 0x3 ;  /* 0x0000000d15047291 */ /* 0x000fe4000f8e18ff */
[----:B------:R-:W-:Y:S02]  /*1960*/  USHF.L.U32 UR19, UR20, 0x6, URZ ;  /* 0x0000000614137899 */ /* 0x000fe400080006ff */
[----:B------:R-:W-:Y:S01]  /*1970*/  ULEA UR35, UR16, UR48, 0x7 ;  /* 0x0000003010237291 */ /* 0x000fe2000f8e38ff */
[----:B------:R-:W-:-:S04]  /*1980*/  UMOV UR14, URZ ;  /* 0x000000ff000e7c82 */ /* 0x000fc80008000000 */
[----:B------:R1:W2:Y:S01]  /*1990*/  SYNCS.PHASECHK.TRANS64.TRYWAIT P0, [UR4+0x20], R0 ;  /* 0x00002000ff0075a7 */ /* 0x0002a20008001104 */
[----:B------:R-:W-:Y:S06]  /*19a0*/  BRA.U !UP0, `(.L_x_25) ;  /* 0x0000000108f07547 */ /* 0x000fec000b800000 */
[----:B------:R-:W-:Y:S01]  /*19b0*/  UMOV UR15, URZ ;  /* 0x000000ff000f7c82 */ /* 0x000fe20008000000 */
[----:B------:R-:W-:-:S05]  /*19c0*/  UMOV UR4, UR21 ;  /* 0x0000001500047c82 */ /* 0x000fca0008000000 */
.L_x_31:
[----:B------:R-:W-:Y:S01]  /*19d0*/  ULEA UR33, UR4, UR13, 0x3 ;  /* 0x0000000d04217291 */ /* 0x000fe2000f8e18ff */
[----:B--2---:R-:W-:Y:S01]  /*19e0*/  @!P3 MOV R2, 0xc000 ;  /* 0x0000c0000002b802 */ /* 0x004fe20000000f00 */
[----:B--2-4-:R-:W-:Y:S10]  /*19f0*/  @P0 BRA `(.L_x_26) ;  /* 0x00000000000c0947 */ /* 0x014ff40003800000 */
[----:B------:R-:W-:-:S04]  /*1a00*/  SHF.L.U32 R3, R12, 0x1f, RZ ;  /* 0x0000001f0c037819 */ /* 0x000fc800000006ff */
[----:B------:R-:W2:Y:S02]  /*1a10*/  SYNCS.PHASECHK.TRANS64.TRYWAIT P0, [UR33+0x20], R3 ;  /* 0x00002003ff0075a7 */ /* 0x000ea40008001121 */
[----:B--2---:R-:W-:Y:S05]  /*1a20*/  @!P0 BRA `(.L_x_27) ;  /* 0x0000007000508947 */ /* 0x004fea0003800000 */
.L_x_26:
[----:B------:R2:W-:Y:S01]  /*1a30*/  @!P3 SYNCS.ARRIVE.TRANS64 RZ, [UR33], R2 ;  /* 0x00000002ffffb9a7 */ /* 0x0005e20008000021 */
[----:B------:R-:W-:-:S04]  /*1a40*/  ULOP3.LUT UR5, UR29, 0x2, URZ, 0xfc, !UPT ;  /* 0x000000021d057892 */ /* 0x000fc8000f8efcff */
[----:B------:R-:W-:-:S09]  /*1a50*/  UISETP.NE.AND UP0, UPT, UR5, 0x2, UPT ;  /* 0x000000020500788c */ /* 0x000fd2000bf05270 */
[----:B------:R-:W-:Y:S05]  /*1a60*/  BRA.U UP0, `(.L_x_28) ;  /* 0x0000000100047547 */ /* 0x000fea000b800000 */
[----:B------:R-:W-:Y:S05]  /*1a70*/  BPT.TRAP 0x1 ;  /* 0x000000040000795c */ /* 0x000fea0000300000 */
.L_x_28:
[----:B------:R-:W-:Y:S04]  /*1a80*/  BSSY.RECONVERGENT B0, `(.L_x_29) ;  /* 0x0000003000007945 */ /* 0x000fe80003800200 */
[----:B------:R-:W-:Y:S05]  /*1a90*/  @P2 BRA `(.L_x_30) ;  /* 0x0000000000042947 */ /* 0x000fea0003800000 */
[----:B------:R-:W-:Y:S05]  /*1aa0*/  BPT.TRAP 0x1 ;  /* 0x000000040000795c */ /* 0x000fea0000300000 */
.L_x_30:
[----:B------:R-:W-:Y:S05]  /*1ab0*/  BSYNC.RECONVERGENT B0 ;  /* 0x0000000000007941 */ /* 0x000fea0003800200 */
.L_x_29:
[----:B------:R-:W-:Y:S02]  /*1ac0*/  UIADD3 UR5, UPT, UPT, UR4, 0x1, URZ ;  /* 0x0000000104057890 */ /* 0x000fe4000fffe0ff */
[----:B------:R-:W-:Y:S02]  /*1ad0*/  ULEA UR24, UR4, UR23, 0xd ;  /* 0x0000001704187291 */ /* 0x000fe4000f8e68ff */
[----:B------:R-:W-:Y:S02]  /*1ae0*/  UISETP.NE.AND UP0, UPT, UR5, 0x4, UPT ;  /* 0x000000040500788c */ /* 0x000fe4000bf05270 */
[----:B------:R-:W-:Y:S02]  /*1af0*/  ULEA UR8, UR4, UR13, 0xe ;  /* 0x0000000d04087291 */ /* 0x000fe4000f8e70ff */
[----:B------:R-:W-:Y:S02]  /*1b00*/  USEL UR6, URZ, 0x1, UP0 ;  /* 0x00000001ff067887 */ /* 0x000fe40008000000 */
[----:B------:R-:W-:-:S02]  /*1b10*/  USEL UR21, UR5, URZ, UP0 ;  /* 0x000000ff05157287 */ /* 0x000fc40008000000 */
[----:B------:R-:W-:Y:S02]  /*1b20*/  UIADD3 UR4, UP0, UPT, UR38, 0x180, URZ ;  /* 0x0000018026047890 */ /* 0x000fe4000ff1e0ff */
[----:B------:R-:W-:Y:S01]  /*1b30*/  ULEA UR5, UR21, UR13, 0x3 ;  /* 0x0000000d15057291 */ /* 0x000fe2000f8e18ff */
[----:B------:R-:W-:Y:S01]  /*1b40*/  LOP3.LUT R12, R12, UR6, RZ, 0x3c, !PT ;  /* 0x000000060c0c7c12 */ /* 0x000fe2000f8e3cff */
[----:B------:R-:W-:Y:S02]  /*1b50*/  USHF.L.U32 UR34, UR15, 0x6, URZ ;  /* 0x000000060f227899 */ /* 0x000fe400080006ff */
[----:B------:R-:W-:Y:S01]  /*1b60*/  UIADD3 UR6, UP1, UPT, UR38, 0x80, URZ ;  /* 0x0000008026067890 */ /* 0x000fe2000ff3e0ff */
[----:B-1----:R-:W-:Y:S01]  /*1b70*/  SHF.L.U32 R0, R12, 0x1f, RZ ;  /* 0x0000001f0c007819 */ /* 0x002fe200000006ff */
[----:B------:R-:W-:Y:S02]  /*1b80*/  ULEA UR24, UR24, UR13, 0x2 ;  /* 0x0000000d18187291 */ /* 0x000fe4000f8e10ff */
[----:B------:R-:W-:Y:S01]  /*1b90*/  UIADD3 UR15, UPT, UPT, UR15, 0x1, URZ ;  /* 0x000000010f0f7890 */ /* 0x000fe2000fffe0ff */
[----:B------:R3:W4:Y:S01]  /*1ba0*/  SYNCS.PHASECHK.TRANS64.TRYWAIT P0, [UR5+0x20], R0 ;  /* 0x00002000ff0075a7 */ /* 0x0007220008001105 */
[----:B------:R-:W-:-:S02]  /*1bb0*/  UIADD3.X UR5, UPT, UPT, URZ, UR39, URZ, UP0, !UPT ;  /* 0x00000027ff057290 */ /* 0x000fc400087fe4ff */
[----:B------:R-:W-:Y:S02]  /*1bc0*/  UIADD3.X UR7, UPT, UPT, URZ, UR39, URZ, UP1, !UPT ;  /* 0x00000027ff077290 */ /* 0x000fe40008ffe4ff */
[----:B------:R-:W-:Y:S02]  /*1bd0*/  UIADD3 UR32, UPT, UPT, UR24, 0x8400, URZ ;  /* 0x0000840018207890 */ /* 0x000fe4000fffe0ff */
[----:B------:R-:W-:Y:S02]  /*1be0*/  UISETP.NE.AND UP0, UPT, UR15, UR22, UPT ;  /* 0x000000160f00728c */ /* 0x000fe4000bf05270 */
[----:B------:R-:W-:Y:S02]  /*1bf0*/  UIADD3 UR26, UPT, UPT, UR34, 0x20, URZ ;  /* 0x00000020221a7890 */ /* 0x000fe4000fffe0ff */
[----:B------:R-:W-:Y:S02]  /*1c00*/  UIADD3 UR24, UPT, UPT, UR24, 0xc400, URZ ;  /* 0x0000c40018187890 */ /* 0x000fe4000fffe0ff */
[----:B------:R-:W-:-:S02]  /*1c10*/  UIADD3 UR16, UPT, UPT, UR8, 0x28400, URZ ;  /* 0x0002840008107890 */ /* 0x000fc4000fffe0ff */
[----:B------:R-:W-:Y:S01]  /*1c20*/  UIADD3 UR8, UPT, UPT, UR8, 0x2a400, URZ ;  /* 0x0002a40008087890 */ /* 0x000fe2000fffe0ff */
[----:B------:R-:W-:Y:S01]  /*1c30*/  UMOV UR10, 0x30000 ;  /* 0x00030000000a7882 */ /* 0x000fe20000000000 */
[----:B------:R-:W-:Y:S01]  /*1c40*/  UMOV UR30, 0x0 ;  /* 0x00000000001e7882 */ /* 0x000fe20000000000 */
[----:B------:R-:W-:Y:S01]  /*1c50*/  UMOV UR31, 0x10000000 ;  /* 0x10000000001f7882 */ /* 0x000fe20000000000 */
[----:B------:R-:W-:Y:S01]  /*1c60*/  UMOV UR25, UR33 ;  /* 0x0000002100197c82 */ /* 0x000fe20008000000 */
[----:B------:R-:W-:Y:S01]  /*1c70*/  UMOV UR27, UR35 ;  /* 0x00000023001b7c82 */ /* 0x000fe20008000000 */
[----:B------:R-:W-:Y:S01]  /*1c80*/  UMOV UR28, UR36 ;  /* 0x00000024001c7c82 */ /* 0x000fe20008000000 */
[----:B------:R-:W-:Y:S01]  /*1c90*/  UTMALDG.3D.MULTICAST [UR32], [UR6], UR10, desc[UR30] ;  /* 0x00001e20060073b4 */ /* 0x000fe2000801180a */
[----:B------:R-:W-:Y:S01]  /*1ca0*/  UMOV UR17, UR33 ;  /* 0x0000002100117c82 */ /* 0x000fe20008000000 */
[----:B------:R-:W-:Y:S01]  /*1cb0*/  UMOV UR20, UR36 ;  /* 0x0000002400147c82 */ /* 0x000fe20008000000 */
[----:B------:R-:W-:Y:S01]  /*1cc0*/  UMOV UR18, UR34 ;  /* 0x0000002200127c82 */ /* 0x000fe20008000000 */
[----:B------:R-:W-:Y:S01]  /*1cd0*/  UMOV UR11, UR19 ;  /* 0x00000013000b7c82 */ /* 0x000fe20008000000 */
[----:B------:R-:W-:Y:S01]  /*1ce0*/  UMOV UR12, UR36 ;  /* 0x00000024000c7c82 */ /* 0x000fe20008000000 */
[----:B------:R-:W-:Y:S01]  /*1cf0*/  UMOV UR9, UR33 ;  /* 0x0000002100097c82 */ /* 0x000fe20008000000 */
[----:B------:R-:W-:Y:S01]  /*1d00*/  UMOV UR14, UR22 ;  /* 0x00000016000e7c82 */ /* 0x000fe20008000000 */
[----:B------:R1:W-:Y:S01]  /*1d10*/  UTMALDG.3D.MULTICAST [UR24], [UR6], UR10, desc[UR30] ;  /* 0x00001e18060073b4 */ /* 0x0003e2000801180a */
[----:B------:R-:W-:Y:S01]  /*1d20*/  UTMALDG.3D [UR16], [UR4], desc[UR30] ;  /* 0x00001e10040075b4 */ /* 0x000fe20008011000 */
[----:B-1----:R-:W-:-:S02]  /*1d30*/  UMOV UR10, UR26 ;  /* 0x0000001a000a7c82 */ /* 0x002fc40008000000 */
[----:B------:R1:W-:Y:S02]  /*1d40*/  UTMALDG.3D [UR8], [UR4], desc[UR30] ;  /* 0x00001e08040075b4 */ /* 0x0003e40008011000 */
[----:B-1----:R-:W-:Y:S01]  /*1d50*/  UMOV UR4, UR21 ;  /* 0x0000001500047c82 */ /* 0x002fe20008000000 */
[----:B---3--:R-:W-:Y:S05]  /*1d60*/  BRA.U UP0, `(.L_x_31) ;  /* 0xfffffffd00187547 */ /* 0x008fea000b83ffff */
.L_x_25:
[----:B------:R-:W-:Y:S01]  /*1d70*/  ULEA UR4, UR21, UR13, 0x3 ;  /* 0x0000000d15047291 */ /* 0x000fe2000f8e18ff */
[----:B-1----:R-:W-:Y:S01]  /*1d80*/  SHF.L.U32 R0, R12, 0x1f, RZ ;  /* 0x0000001f0c007819 */ /* 0x002fe200000006ff */
[----:B------:R-:W-:Y:S01]  /*1d90*/  @!P1 SYNCS.ARRIVE.TRANS64.A1T0 RZ, [UR13+0x88], RZ ;  /* 0x000088ffffff99a7 */ /* 0x000fe2000810000d */
[----:B------:R-:W-:-:S06]  /*1da0*/  UISETP.GT.AND UP0, UPT, UR45, UR44, UPT ;  /* 0x0000002c2d00728c */ /* 0x000fcc000bf04270 */
[----:B--2-4-:R1:W2:Y:S03]  /*1db0*/  SYNCS.PHASECHK.TRANS64.TRYWAIT P0, [UR4+0x20], R0 ;  /* 0x00002000ff0075a7 */ /* 0x0142a60008001104 */
[----:B------:R-:W-:Y:S05]  /*1dc0*/  BRA.U !UP0, `(.L_x_32) ;  /* 0x0000000108ec7547 */ /* 0x000fea000b800000 */
[----:B------:R-:W-:Y:S01]  /*1dd0*/  UIADD3 UR15, UPT, UPT, UR46, UR14, URZ ;  /* 0x0000000e2e0f7290 */ /* 0x000fe2000fffe0ff */
[----:B------:R-:W-:-:S11]  /*1de0*/  UMOV UR4, UR21 ;  /* 0x0000001500047c82 */ /* 0x000fd60008000000 */
.L_x_38:
[----:B------:R-:W-:Y:S01]  /*1df0*/  ULEA UR33, UR4, UR13, 0x3 ;  /* 0x0000000d04217291 */ /* 0x000fe2000f8e18ff */
[----:B--2---:R-:W-:Y:S01]  /*1e00*/  @!P3 MOV R2, 0xc000 ;  /* 0x0000c0000002b802 */ /* 0x004fe20000000f00 */
[----:B--2-4-:R-:W-:Y:S10]  /*1e10*/  @P0 BRA `(.L_x_33) ;  /* 0x00000000000c0947 */ /* 0x014ff40003800000 */
[----:B------:R-:W-:-:S04]  /*1e20*/  SHF.L.U32 R3, R12, 0x1f, RZ ;  /* 0x0000001f0c037819 */ /* 0x000fc800000006ff */
[----:B------:R-:W2:Y:S02]  /*1e30*/  SYNCS.PHASECHK.TRANS64.TRYWAIT P0, [UR33+0x20], R3 ;  /* 0x00002003ff0075a7 */ /* 0x000ea40008001121 */
[----:B--2---:R-:W-:Y:S05]  /*1e40*/  @!P0 BRA `(.L_x_34) ;  /* 0x0000006c00608947 */ /* 0x004fea0003800000 */
.L_x_33:
[----:B------:R2:W-:Y:S01]  /*1e50*/  @!P3 SYNCS.ARRIVE.TRANS64 RZ, [UR33], R2 ;  /* 0x00000002ffffb9a7 */ /* 0x0005e20008000021 */
[----:B------:R-:W-:-:S04]  /*1e60*/  ULOP3.LUT UR5, UR29, 0x2, URZ, 0xfc, !UPT ;  /* 0x000000021d057892 */ /* 0x000fc8000f8efcff */
[----:B------:R-:W-:-:S09]  /*1e70*/  UISETP.NE.AND UP0, UPT, UR5, 0x2, UPT ;  /* 0x000000020500788c */ /* 0x000fd2000bf05270 */
[----:B------:R-:W-:Y:S05]  /*1e80*/  BRA.U UP0, `(.L_x_35) ;  /* 0x0000000100047547 */ /* 0x000fea000b800000 */
[----:B------:R-:W-:Y:S05]  /*1e90*/  BPT.TRAP 0x1 ;  /* 0x000000040000795c */ /* 0x000fea0000300000 */
.L_x_35:
[----:B------:R-:W-:Y:S04]  /*1ea0*/  BSSY.RECONVERGENT B0, `(.L_x_36) ;  /* 0x0000003000007945 */ /* 0x000fe80003800200 */
[----:B------:R-:W-:Y:S05]  /*1eb0*/  @P2 BRA `(.L_x_37) ;  /* 0x0000000000042947 */ /* 0x000fea0003800000 */
[----:B------:R-:W-:Y:S05]  /*1ec0*/  BPT.TRAP 0x1 ;  /* 0x000000040000795c */ /* 0x000fea0000300000 */
.L_x_37:
[----:B------:R-:W-:Y:S05]  /*1ed0*/  BSYNC.RECONVERGENT B0 ;  /* 0x0000000000007941 */ /* 0x000fea0003800200 */
.L_x_36:
        /* <DEDUP_REMOVED lines=42> */
.L_x_32:
[C---:B------:R-:W-:Y:S01]  /*2180*/  LEA R3, R11.reuse, UR13, 0x3 ;  /* 0x0000000d0b037c11 */ /* 0x040fe2000f8e18ff */
[----:B------:R-:W-:Y:S01]  /*2190*/  NOP ;  /* 0x0000000000007918 */ /* 0x000fe20000000000 */
[----:B-1----:R-:W-:Y:S02]  /*21a0*/  SHF.L.U32 R0, R10, 0x1f, RZ ;  /* 0x0000001f0a007819 */ /* 0x002fe400000006ff */
[----:B------:R-:W-:Y:S02]  /*21b0*/  LEA R5, R11, UR13, 0x4 ;  /* 0x0000000d0b057c11 */ /* 0x000fe4000f8e20ff */
[----:B--2-4-:R-:W1:Y:S02]  /*21c0*/  SYNCS.PHASECHK.TRANS64.TRYWAIT P0, [R3+URZ+0x90], R0 ;  /* 0x00009000030075a7 */ /* 0x014e6400080011ff */
[----:B-1----:R-:W-:Y:S05]  /*21d0*/  @!P0 BRA `(.L_x_39) ;  /* 0x0000006800948947 */ /* 0x002fea0003800000 */
.L_x_141:
[----:B------:R-:W2:Y:S01]  /*21e0*/  LDS.128 R4, [R5+0x120] ;  /* 0x0001200005047984 */ /* 0x000ea20000000c00 */
[----:B------:R-:W-:Y:S01]  /*21f0*/  UISETP.GE.AND UP0, UPT, UR42, 0x1, UPT ;  /* 0x000000012a00788c */ /* 0x000fe2000bf06270 */
[----:B------:R-:W-:Y:S01]  /*2200*/  @!PT LDS RZ, [RZ] ;  /* 0x00000000fffff984 */ /* 0x000fe20000000800 */
[----:B------:R-:W-:Y:S01]  /*2210*/  @!PT LDS RZ, [RZ] ;  /* 0x00000000fffff984 */ /* 0x000fe20000000800 */
[----:B------:R-:W-:Y:S01]  /*2220*/  @!PT LDS RZ, [RZ] ;  /* 0x00000000fffff984 */ /* 0x000fe20000000800 */
[----:B------:R-:W-:Y:S01]  /*2230*/  @!PT LDS RZ, [RZ] ;  /* 0x00000000fffff984 */ /* 0x000fe20000000800 */
[----:B------:R3:W-:Y:S06]  /*2240*/  MEMBAR.ALL.CTA ;  /* 0x0000000000007992 */ /* 0x0007ec0000008000 */
[----:B---3--:R-:W3:Y:S01]  /*2250*/  FENCE.VIEW.ASYNC.S ;  /* 0x00000000000073c6 */ /* 0x008ee20000000000 */
[----:B--2---:R-:W-:-:S13]  /*2260*/  LOP3.LUT P0, RZ, R6, 0x1, RZ, 0xc0, !PT ;  /* 0x0000000106ff7812 */ /* 0x004fda000780c0ff */
[----:B---3--:R-:W-:Y:S01]  /*2270*/  VOTEU.ANY UP1, P0 ;  /* 0x0000000000ff7886 */ /* 0x008fe20000020100 */
[----:B------:R-:W-:-:S13]  /*2280*/  PLOP3.LUT P0, PT, PT, PT, UP1, 0x80, 0x8 ;  /* 0x000000000008781c */ /* 0x000fda0003f0f018 */
[----:B-1----:R-:W-:Y:S02]  /*2290*/  @P0 LOP3.LUT R0, R5, 0xffff, RZ, 0xc0, !PT ;  /* 0x0000ffff05000812 */ /* 0x002fe400078ec0ff */
[----:B------:R-:W-:Y:S02]  /*22a0*/  @P0 MOV R2, R4 ;  /* 0x0000000400020202 */ /* 0x000fe40000000f00 */
[----:B------:R-:W-:Y:S01]  /*22b0*/  @P0 R2UR UR5, R0 ;  /* 0x00000000000502ca */ /* 0x000fe200000e0000 */
[----:B------:R-:W-:Y:S01]  /*22c0*/  VIADD R0, R3, 0xa0 ;  /* 0x000000a003007836 */ /* 0x000fe20000000000 */
[----:B------:R-:W-:Y:S02]  /*22d0*/  @P0 SHF.R.U32.HI R4, RZ, 0x10, R5 ;  /* 0x00000010ff040819 */ /* 0x000fe40000011605 */
[----:B------:R-:W-:Y:S02]  /*22e0*/  @P0 R2UR UR6, R2 ;  /* 0x00000000020602ca */ /* 0x000fe400000e0000 */
[----:B------:R-:W-:-:S02]  /*22f0*/  PRMT R0, RZ, 0x654, R0 ;  /* 0x00000654ff007816 */ /* 0x000fc40000000000 */
[----:B------:R-:W-:Y:S02]  /*2300*/  @P0 R2UR UR4, R4 ;  /* 0x00000000040402ca */ /* 0x000fe400000e0000 */
[----:B------:R1:W-:Y:S03]  /*2310*/  SYNCS.ARRIVE.TRANS64.RED.A1T0 RZ, [R0+URZ], RZ ;  /* 0x000000ff00ff79a7 */ /* 0x0003e600081004ff */
[----:B------:R-:W-:-:S04]  /*2320*/  @UP1 UMOV UR37, UR5 ;  /* 0x0000000500251c82 */ /* 0x000fc80008000000 */
[----:B------:R-:W-:-:S04]  /*2330*/  @UP1 UMOV UR40, UR6 ;  /* 0x0000000600281c82 */ /* 0x000fc80008000000 */
[----:B------:R-:W-:Y:S01]  /*2340*/  @UP1 UMOV UR36, UR4 ;  /* 0x0000000400241c82 */ /* 0x000fe20008000000 */
[----:B------:R-:W-:Y:S05]  /*2350*/  BRA.U !UP0, `(.L_x_40) ;  /* 0x0000000108d47547 */ /* 0x000fea000b800000 */
[----:B------:R-:W2:Y:S01]  /*2360*/  LDCU.128 UR16, c[0x0][0xb10] ;  /* 0x00016200ff1077ac */ /* 0x000ea20008000c00 */
[----:B------:R-:W3:Y:S01]  /*2370*/  LDCU UR12, c[0x0][0xb20] ;  /* 0x00016400ff0c77ac */ /* 0x000ee20008000800 */
[----:B------:R-:W4:Y:S01]  /*2380*/  LDCU UR20, c[0x0][0xb0c] ;  /* 0x00016180ff1477ac */ /* 0x000f220008000800 */
[----:B------:R-:W1:Y:S01]  /*2390*/  LDCU.64 UR8, c[0x0][0xb28] ;  /* 0x00016500ff0877ac */ /* 0x000e620008000a00 */
[----:B------:R-:W-:Y:S02]  /*23a0*/  UISETP.NE.AND UP3, UPT, UR42, 0x1, UPT ;  /* 0x000000012a00788c */ /* 0x000fe4000bf65270 */
[----:B--2---:R-:W-:Y:S02]  /*23b0*/  UIMAD.WIDE.U32 UR6, UR41, UR19, URZ ;  /* 0x00000013290672a5 */ /* 0x004fe4000f8e00ff */
[----:B------:R-:W-:Y:S02]  /*23c0*/  UIMAD.WIDE.U32 UR4, UR43, UR16, URZ ;  /* 0x000000102b0472a5 */ /* 0x000fe4000f8e00ff */
[----:B------:R-:W-:-:S02]  /*23d0*/  UISETP.NE.AND UP0, UPT, UR18, 0x1, UPT ;  /* 0x000000011200788c */ /* 0x000fc4000bf05270 */
[----:B------:R-:W-:Y:S01]  /*23e0*/  UIMAD.WIDE.U32 UR24, UR37, UR19, URZ ;  /* 0x00000013251872a5 */ /* 0x000fe2000f8e00ff */
[----:B------:R-:W-:Y:S02]  /*23f0*/  UMOV UR6, UR7 ;  /* 0x0000000700067c82 */ /* 0x000fe40008000000 */
[----:B------:R-:W-:Y:S01]  /*2400*/  UMOV UR4, UR5 ;  /* 0x0000000500047c82 */ /* 0x000fe20008000000 */
[----:B---3--:R-:W-:Y:S02]  /*2410*/  USHF.R.U32.HI UR6, URZ, UR12, UR6 ;  /* 0x0000000cff067299 */ /* 0x008fe40008011606 */
[----:B----4-:R-:W-:Y:S02]  /*2420*/  UISETP.NE.AND UP2, UPT, UR20, 0x1, UPT ;  /* 0x000000011400788c */ /* 0x010fe4000bf45270 */
[----:B------:R-:W-:Y:S02]  /*2430*/  USHF.R.U32.HI UR4, URZ, UR17, UR4 ;  /* 0x00000011ff047299 */ /* 0x000fe40008011604 */
[----:B------:R-:W-:-:S02]  /*2440*/  USEL UR5, UR41, UR6, !UP0 ;  /* 0x0000000629057287 */ /* 0x000fc4000c000000 */
[----:B------:R-:W-:Y:S02]  /*2450*/  USEL UR6, UR43, UR4, !UP2 ;  /* 0x000000042b067287 */ /* 0x000fe4000d000000 */
[----:B-1----:R-:W-:Y:S01]  /*2460*/  UIMAD.WIDE.U32 UR10, UR5, UR8, URZ ;  /* 0x00000008050a72a5 */ /* 0x002fe2000f8e00ff */
[----:B------:R-:W-:Y:S01]  /*2470*/  UMOV UR4, UR25 ;  /* 0x0000001900047c82 */ /* 0x000fe20008000000 */
[----:B------:R-:W-:Y:S02]  /*2480*/  UIMAD.WIDE.U32 UR14, UR40, UR16, URZ ;  /* 0x00000010280e72a5 */ /* 0x000fe4000f8e00ff */
[----:B------:R-:W-:-:S03]  /*2490*/  UIMAD.WIDE.U32 UR24, UR6, UR8, URZ ;  /* 0x00000008061872a5 */ /* 0x000fc6000f8e00ff */
[----:B------:R-:W-:Y:S01]  /*24a0*/  UMOV UR10, UR11 ;  /* 0x0000000b000a7c82 */ /* 0x000fe20008000000 */
[----:B------:R-:W-:Y:S02]  /*24b0*/  USHF.R.U32.HI UR4, URZ, UR12, UR4 ;  /* 0x0000000cff047299 */ /* 0x000fe40008011604 */
[----:B------:R-:W-:Y:S01]  /*24c0*/  @UP3 USHF.R.U32.HI UR5, URZ, UR9, UR10 ;  /* 0x00000009ff053299 */ /* 0x000fe2000801160a */
[----:B------:R-:W-:Y:S01]  /*24d0*/  UMOV UR14, UR15 ;  /* 0x0000000f000e7c82 */ /* 0x000fe20008000000 */
[----:B------:R-:W-:Y:S01]  /*24e0*/  UMOV UR24, UR25 ;  /* 0x0000001900187c82 */ /* 0x000fe20008000000 */
[----:B------:R-:W-:Y:S02]  /*24f0*/  USHF.R.U32.HI UR17, URZ, UR17, UR14 ;  /* 0x00000011ff117299 */ /* 0x000fe4000801160e */
[----:B------:R-:W-:Y:S02]  /*2500*/  USEL UR4, UR37, UR4, !UP0 ;  /* 0x0000000425047287 */ /* 0x000fe4000c000000 */
[----:B------:R-:W-:-:S02]  /*2510*/  @UP3 USHF.R.U32.HI UR6, URZ, UR9, UR24 ;  /* 0x00000009ff063299 */ /* 0x000fc40008011618 */
[----:B------:R-:W-:Y:S02]  /*2520*/  UIMAD UR7, UR42, UR5, URZ ;  /* 0x000000052a0772a4 */ /* 0x000fe4000f8e02ff */
[----:B------:R-:W-:Y:S02]  /*2530*/  USEL UR5, UR40, UR17, !UP2 ;  /* 0x0000001128057287 */ /* 0x000fe4000d000000 */
[----:B------:R-:W-:Y:S02]  /*2540*/  UIMAD UR10, UR42, UR6, URZ ;  /* 0x000000062a0a72a4 */ /* 0x000fe4000f8e02ff */
[----:B------:R-:W-:Y:S02]  /*2550*/  UISETP.GE.AND UP0, UPT, UR4, UR7, UPT ;  /* 0x000000070400728c */ /* 0x000fe4000bf06270 */
[----:B------:R-:W-:Y:S02]  /*2560*/  UIMAD.WIDE.U32 UR14, UR4, UR8, URZ ;  /* 0x00000008040e72a5 */ /* 0x000fe4000f8e00ff */
[----:B------:R-:W-:-:S02]  /*2570*/  UISETP.GE.OR UP0, UPT, UR5, UR10, UP0 ;  /* 0x0000000a0500728c */ /* 0x000fc40008706670 */
        /* <DEDUP_REMOVED lines=19> */
.L_x_40:
[----:B------:R-:W2:Y:S02]  /*26b0*/  LDCU UR4, c[0x0][0xb30] ;  /* 0x00016600ff0477ac */ /* 0x000ea40008000800 */
[----:B--2---:R-:W-:-:S09]  /*26c0*/  UISETP.NE.AND UP0, UPT, UR4, 0x1, UPT ;  /* 0x000000010400788c */ /* 0x004fd2000bf05270 */
[----:B------:R-:W-:Y:S05]  /*26d0*/  BRA.U UP0, `(.L_x_41) ;  /* 0x0000000100447547 */ /* 0x000fea000b800000 */
[----:B------:R-:W2:Y:S01]  /*26e0*/  LDCU.128 UR8, c[0x0][0xb10] ;  /* 0x00016200ff0877ac */ /* 0x000ea20008000c00 */
[----:B------:R-:W3:Y:S01]  /*26f0*/  LDCU UR12, c[0x0][0xb0c] ;  /* 0x00016180ff0c77ac */ /* 0x000ee20008000800 */
[----:B------:R-:W4:Y:S01]  /*2700*/  LDCU UR14, c[0x0][0xb20] ;  /* 0x00016400ff0e77ac */ /* 0x000f220008000800 */
[----:B--2---:R-:W-:Y:S02]  /*2710*/  UIMAD.WIDE.U32 UR6, UR40, UR8, URZ ;  /* 0x00000008280672a5 */ /* 0x004fe4000f8e00ff */
[----:B------:R-:W-:Y:S02]  /*2720*/  UIMAD.WIDE.U32 UR4, UR37, UR11, URZ ;  /* 0x0000000b250472a5 */ /* 0x000fe4000f8e00ff */
[----:B---3--:R-:W-:Y:S02]  /*2730*/  UISETP.NE.AND UP2, UPT, UR12, 0x1, UPT ;  /* 0x000000010c00788c */ /* 0x008fe4000bf45270 */
[----:B------:R-:W-:Y:S01]  /*2740*/  UISETP.NE.AND UP0, UPT, UR10, 0x1, UPT ;  /* 0x000000010a00788c */ /* 0x000fe2000bf05270 */
[----:B------:R-:W-:-:S02]  /*2750*/  UMOV UR6, UR7 ;  /* 0x0000000700067c82 */ /* 0x000fc40008000000 */
[----:B------:R-:W-:Y:S01]  /*2760*/  UMOV UR4, UR5 ;  /* 0x0000000500047c82 */ /* 0x000fe20008000000 */
[----:B------:R-:W-:Y:S02]  /*2770*/  USHF.R.U32.HI UR9, URZ, UR9, UR6 ;  /* 0x00000009ff097299 */ /* 0x000fe40008011606 */
[----:B----4-:R-:W-:Y:S02]  /*2780*/  USHF.R.U32.HI UR4, URZ, UR14, UR4 ;  /* 0x0000000eff047299 */ /* 0x010fe40008011604 */
[----:B------:R-:W-:Y:S02]  /*2790*/  USEL UR5, UR40, UR9, !UP2 ;  /* 0x0000000928057287 */ /* 0x000fe4000d000000 */
[----:B------:R-:W-:-:S04]  /*27a0*/  USEL UR4, UR37, UR4, !UP0 ;  /* 0x0000000425047287 */ /* 0x000fc8000c000000 */
[----:B------:R-:W-:Y:S02]  /*27b0*/  UIADD3 UR6, UPT, UPT, UR5, -UR4, URZ ;  /* 0x8000000405067290 */ /* 0x000fe4000fffe0ff */
[----:B------:R-:W-:Y:S02]  /*27c0*/  UIADD3 UR4, UPT, UPT, -UR5, UR4, URZ ;  /* 0x0000000405047290 */ /* 0x000fe4000fffe1ff */
[----:B------:R-:W-:Y:S02]  /*27d0*/  UIMAD UR37, UR6, UR10, UR37 ;  /* 0x0000000a062572a4 */ /* 0x000fe4000f8e0225 */
[----:B------:R-:W-:-:S12]  /*27e0*/  UIMAD UR40, UR4, UR12, UR40 ;  /* 0x0000000c042872a4 */ /* 0x000fd8000f8e0228 */
.L_x_41:
[----:B------:R-:W-:Y:S01]  /*27f0*/  VIADD R11, R11, 0x1 ;  /* 0x000000010b0b7836 */ /* 0x000fe20000000000 */
[----:B------:R-:W-:Y:S01]  /*2800*/  R2UR UR4, R58 ;  /* 0x000000003a0472ca */ /* 0x000fe200000e0000 */
[----:B------:R-:W-:Y:S01]  /*2810*/  UIADD3 UR20, UPT, UPT, UR37, UR63, URZ ;  /* 0x0000003f25147290 */ /* 0x000fe2000fffe0ff */
[----:B------:R-:W-:Y:S02]  /*2820*/  PLOP3.LUT P1, PT, PT, PT, PT, 0x80, 0x8 ;  /* 0x000000000008781c */ /* 0x000fe40003f2f070 */
[----:B------:R-:W-:-:S04]  /*2830*/  ISETP.NE.AND P0, PT, R11, 0x2, PT ;  /* 0x000000020b00780c */ /* 0x000fc80003f05270 */
[----:B------:R-:W-:Y:S02]  /*2840*/  SEL R3, RZ, 0x1, P0 ;  /* 0x00000001ff037807 */ /* 0x000fe40000000000 */
[----:B------:R-:W-:Y:S02]  /*2850*/  SEL R11, R11, RZ, P0 ;  /* 0x000000ff0b0b7207 */ /* 0x000fe40000000000 */
[----:B------:R-:W-:Y:S01]  /*2860*/  LOP3.LUT R10, R10, R3, RZ, 0x3c, !PT ;  /* 0x000000030a0a7212 */ /* 0x000fe200078e3cff */
[----:B------:R-:W-:Y:S01]  /*2870*/  UIADD3 UR16, UPT, UPT, UR40, UR4, URZ ;  /* 0x0000000428107290 */ /* 0x000fe2000fffe0ff */
[----:B------:R-:W-:Y:S11]  /*2880*/  BRA.U UP1, `(.L_x_42) ;  /* 0xffffffed01e07547 */ /* 0x000ff6000b83ffff */
[----:B------:R-:W-:Y:S01]  /*2890*/  UIADD3 UR13, UPT, UPT, UR13, 0x20, URZ ;  /* 0x000000200d0d7890 */ /* 0x000fe2000fffe0ff */
[----:B------:R-:W-:-:S03]  /*28a0*/  SHF.L.U32 R3, R12, 0x1f, RZ ;  /* 0x0000001f0c037819 */ /* 0x000fc600000006ff */
[----:B------:R-:W-:-:S09]  /*28b0*/  ULEA UR4, UR21, UR13, 0x3 ;  /* 0x0000000d15047291 */ /* 0x000fd2000f8e18ff */
[----:B------:R-:W2:Y:S02]  /*28c0*/  SYNCS.PHASECHK.TRANS64.TRYWAIT P0, [UR4], R3 ;  /* 0x00000003ff0075a7 */ /* 0x000ea40008001104 */
[----:B--2---:R-:W-:Y:S05]  /*28d0*/  @!P0 BRA `(.L_x_43) ;  /* 0x0000006000e88947 */ /* 0x004fea0003800000 */
.L_x_143:
[----:B------:R-:W-:-:S04]  /*28e0*/  UIADD3 UR4, UPT, UPT, UR21, 0x1, URZ ;  /* 0x0000000115047890 */ /* 0x000fc8000fffe0ff */
[----:B------:R-:W-:-:S04]  /*28f0*/  UISETP.NE.AND UP0, UPT, UR4, 0x4, UPT ;  /* 0x000000040400788c */ /* 0x000fc8000bf05270 */
[----:B------:R-:W-:Y:S02]  /*2900*/  USEL UR6, URZ, 0x1, UP0 ;  /* 0x00000001ff067887 */ /* 0x000fe40008000000 */
[----:B------:R-:W-:-:S04]  /*2910*/  USEL UR4, UR4, URZ, UP0 ;  /* 0x000000ff04047287 */ /* 0x000fc80008000000 */
[----:B------:R-:W-:Y:S01]  /*2920*/  ULEA UR5, UR4, UR13, 0x3 ;  /* 0x0000000d04057291 */ /* 0x000fe2000f8e18ff */
[----:B------:R-:W-:-:S04]  /*2930*/  LOP3.LUT R2, R12, UR6, RZ, 0x3c, !PT ;  /* 0x000000060c027c12 */ /* 0x000fc8000f8e3cff */
[----:B-1----:R-:W-:-:S04]  /*2940*/  SHF.L.U32 R3, R2, 0x1f, RZ ;  /* 0x0000001f02037819 */ /* 0x002fc800000006ff */
[----:B------:R-:W1:Y:S02]  /*2950*/  SYNCS.PHASECHK.TRANS64.TRYWAIT P0, [UR5], R3 ;  /* 0x00000003ff0075a7 */ /* 0x000e640008001105 */
[----:B-1----:R-:W-:Y:S05]  /*2960*/  @!P0 BRA `(.L_x_44) ;  /* 0x0000006000dc8947 */ /* 0x002fea0003800000 */
.L_x_145:
        /* <DEDUP_REMOVED lines=9> */
.L_x_147:
[----:B------:R-:W-:-:S04]  /*2a00*/  UIADD3 UR4, UPT, UPT, UR4, 0x1, URZ ;  /* 0x0000000104047890 */ /* 0x000fc8000fffe0ff */
[----:B------:R-:W-:-:S04]  /*2a10*/  UISETP.NE.AND UP0, UPT, UR4, 0x4, UPT ;  /* 0x000000040400788c */ /* 0x000fc8000bf05270 */
[----:B------:R-:W-:Y:S02]  /*2a20*/  USEL UR5, URZ, 0x1, UP0 ;  /* 0x00000001ff057887 */ /* 0x000fe40008000000 */
[----:B------:R-:W-:-:S04]  /*2a30*/  USEL UR4, UR4, URZ, UP0 ;  /* 0x000000ff04047287 */ /* 0x000fc80008000000 */
[----:B------:R-:W-:Y:S01]  /*2a40*/  ULEA UR4, UR4, UR13, 0x3 ;  /* 0x0000000d04047291 */ /* 0x000fe2000f8e18ff */
[----:B-1----:R-:W-:-:S04]  /*2a50*/  LOP3.LUT R3, R2, UR5, RZ, 0x3c, !PT ;  /* 0x0000000502037c12 */ /* 0x002fc8000f8e3cff */
[----:B------:R-:W-:Y:S01]  /*2a60*/  SHF.L.U32 R3, R3, 0x1f, RZ ;  /* 0x0000001f03037819 */ /* 0x000fe200000006ff */
[----:B------:R-:W-:-:S07]  /*2a70*/  IMAD.U32 R0, RZ, RZ, UR4 ;  /* 0x00000004ff007e24 */ /* 0x000fce000f8e00ff */
.L_x_46:
[----:B-1----:R1:W2:Y:S02]  /*2a80*/  SYNCS.PHASECHK.TRANS64.TRYWAIT P0, [R0+URZ], R3 ;  /* 0x00000003000075a7 */ /* 0x0022a400080011ff */
[----:B--2---:R-:W-:Y:S05]  /*2a90*/  @!P0 NANOSLEEP.SYNCS 0x989680 ;  /* 0x009896800000895d */ /* 0x004fea0003900000 */
[----:B------:R-:W2:Y:S02]  /*2aa0*/  @!P0 SYNCS.PHASECHK.TRANS64 P0, [R0+URZ], R3 ;  /* 0x00000003000085a7 */ /* 0x000ea400080010ff */
[----:B--2---:R-:W-:Y:S05]  /*2ab0*/  @P0 EXIT ;  /* 0x000000000000094d */ /* 0x004fea0003800000 */
[----:B------:R-:W-:Y:S05]  /*2ac0*/  BRA `(.L_x_46) ;  /* 0xfffffffc00ec7947 */ /* 0x000fea000383ffff */
.L_x_22:
[----:B------:R-:W-:-:S04]  /*2ad0*/  UISETP.NE.AND UP0, UPT, UR47, URZ, UPT ;  /* 0x000000ff2f00728c */ /* 0x000fc8000bf05270 */
[----:B------:R-:W-:-:S09]  /*2ae0*/  UISETP.NE.OR UP0, UPT, UR17, 0x1, UP0 ;  /* 0x000000011100788c */ /* 0x000fd20008705670 */
[----:B------:R-:W-:Y:S05]  /*2af0*/  BRA.U UP0, `(.L_x_47) ;  /* 0x0000000500487547 */ /* 0x000fea000b800000 */
[----:B------:R-:W-:Y:S01]  /*2b00*/  ISETP.GE.U32.AND P2, PT, R0, 0x2, PT ;  /* 0x000000020000780c */ /* 0x000fe20003f46070 */
[----:B------:R-:W-:Y:S01]  /*2b10*/  IMAD.MOV.U32 R12, RZ, RZ, 0x1 ;  /* 0x00000001ff0c7424 */ /* 0x000fe200078e00ff */
[----:B------:R-:W-:Y:S02]  /*2b20*/  CS2R R10, SRZ ;  /* 0x00000000000a7805 */ /* 0x000fe4000001ff00 */
[----:B------:R-:W-:Y:S01]  /*2b30*/  CS2R R8, SRZ ;  /* 0x0000000000087805 */ /* 0x000fe2000001ff00 */
[----:B------:R-:W-:Y:S01]  /*2b40*/  UMOV UR6, 0x400 ;  /* 0x0000040000067882 */ /* 0x000fe20000000000 */
[----:B------:R-:W-:Y:S01]  /*2b50*/  UMOV UR5, URZ ;  /* 0x000000ff00057c82 */ /* 0x000fe20008000000 */
[----:B------:R-:W-:-:S12]  /*2b60*/  ULEA UR6, UR47, UR6, 0x18 ;  /* 0x000000062f067291 */ /* 0x000fd8000f8ec0ff */
.L_x_51:
[----:B------:R-:W-:Y:S02]  /*2b70*/  LEA R2, R8, UR6, 0x3 ;  /* 0x0000000608027c11 */ /* 0x000fe4000f8e18ff */
[----:B------:R-:W-:-:S03]  /*2b80*/  SHF.L.U32 R5, R9, 0x1f, RZ ;  /* 0x0000001f09057819 */ /* 0x000fc600000006ff */
[----:B------:R-:W-:Y:S01]  /*2b90*/  VIADD R4, R2, 0x100 ;  /* 0x0000010002047836 */ /* 0x000fe20000000000 */
[----:B------:R-:W1:Y:S02]  /*2ba0*/  SYNCS.PHASECHK.TRANS64.TRYWAIT P0, [R2+URZ+0xf0], R5 ;  /* 0x0000f005020075a7 */ /* 0x000e6400080011ff */
[----:B-1----:R-:W-:Y:S05]  /*2bb0*/  @!P0 BRA `(.L_x_48) ;  /* 0x0000006000788947 */ /* 0x002fea0003800000 */
.L_x_148:
[----:B------:R-:W-:Y:S01]  /*2bc0*/  ULEA UR4, UR5, UR6, 0x3 ;  /* 0x0000000605047291 */ /* 0x000fe2000f8e18ff */
[----:B------:R-:W-:Y:S02]  /*2bd0*/  PRMT R4, RZ, 0x654, R4 ;  /* 0x00000654ff047816 */ /* 0x000fe40000000004 */
[----:B-1----:R-:W-:Y:S01]  /*2be0*/  SHF.L.U32 R5, R12, 0x1f, RZ ;  /* 0x0000001f0c057819 */ /* 0x002fe200000006ff */
[----:B------:R-:W-:Y:S01]  /*2bf0*/  UIADD3 UR7, UPT, UPT, UR4, 0x90, URZ ;  /* 0x0000009004077890 */ /* 0x000fe2000fffe0ff */
[----:B------:R1:W-:Y:S05]  /*2c00*/  SYNCS.ARRIVE.TRANS64.RED.A1T0 RZ, [R4+URZ], RZ ;  /* 0x000000ff04ff79a7 */ /* 0x0003ea00081004ff */
[----:B------:R-:W-:Y:S01]  /*2c10*/  IMAD.U32 R7, RZ, RZ, UR7 ;  /* 0x00000007ff077e24 */ /* 0x000fe2000f8e00ff */
[----:B------:R-:W2:Y:S04]  /*2c20*/  SYNCS.PHASECHK.TRANS64.TRYWAIT P0, [UR4+0xa0], R5 ;  /* 0x0000a005ff0075a7 */ /* 0x000ea80008001104 */
[----:B------:R-:W-:Y:S01]  /*2c30*/  PRMT R6, R0, 0x654, R7 ;  /* 0x0000065400067816 */ /* 0x000fe20000000007 */
[----:B-1----:R-:W-:Y:S01]  /*2c40*/  @!P2 IMAD.MOV.U32 R4, RZ, RZ, 0x10 ;  /* 0x00000010ff04a424 */ /* 0x002fe200078e00ff */
[----:B--2---:R-:W-:Y:S06]  /*2c50*/  @!P0 BRA `(.L_x_49) ;  /* 0x0000006000648947 */ /* 0x004fec0003800000 */
.L_x_150:
[----:B------:R-:W-:Y:S01]  /*2c60*/  ULEA UR8, UR5, UR6, 0x4 ;  /* 0x0000000605087291 */ /* 0x000fe2000f8e20ff */
[----:B------:R-:W-:Y:S01]  /*2c70*/  SEL R3, R6, R3, !P2 ;  /* 0x0000000306037207 */ /* 0x000fe20005000000 */
[----:B------:R-:W-:Y:S01]  /*2c80*/  UIADD3 UR9, UPT, UPT, UR4, 0x90, URZ ;  /* 0x0000009004097890 */ /* 0x000fe2000fffe0ff */
[----:B-1----:R-:W-:Y:S01]  /*2c90*/  LEA R2, R11, UR6, 0x3 ;  /* 0x000000060b027c11 */ /* 0x002fe2000f8e18ff */
[----:B------:R-:W-:Y:S01]  /*2ca0*/  UIADD3 UR8, UPT, UPT, UR8, 0x120, URZ ;  /* 0x0000012008087890 */ /* 0x000fe2000fffe0ff */
[----:B------:R-:W-:Y:S01]  /*2cb0*/  SHF.L.U32 R5, R10, 0x1f, RZ ;  /* 0x0000001f0a057819 */ /* 0x000fe200000006ff */
[----:B------:R1:W-:Y:S01]  /*2cc0*/  @!P2 SYNCS.ARRIVE.TRANS64.RED RZ, [R3+URZ], R4 ;  /* 0x0000000403ffa9a7 */ /* 0x0003e200080004ff */
[----:B------:R-:W-:Y:S01]  /*2cd0*/  UIADD3 UR4, UPT, UPT, UR5, 0x1, URZ ;  /* 0x0000000105047890 */ /* 0x000fe2000fffe0ff */
[----:B------:R-:W-:-:S03]  /*2ce0*/  VIADD R8, R8, 0x1 ;  /* 0x0000000108087836 */ /* 0x000fc60000000000 */
[----:B------:R-:W-:Y:S02]  /*2cf0*/  UISETP.NE.AND UP0, UPT, UR4, 0x2, UPT ;  /* 0x000000020400788c */ /* 0x000fe4000bf05270 */
[----:B------:R-:W-:Y:S06]  /*2d00*/  UGETNEXTWORKID.BROADCAST [UR8], [UR9] ;  /* 0x00000000080073ca */ /* 0x000fec0008000100 */
[----:B------:R-:W-:Y:S01]  /*2d10*/  USEL UR7, URZ, 0x1, UP0 ;  /* 0x00000001ff077887 */ /* 0x000fe20008000000 */
[----:B------:R-:W-:Y:S01]  /*2d20*/  ISETP.NE.AND P0, PT, R8, 0x2, PT ;  /* 0x000000020800780c */ /* 0x000fe20003f05270 */
[----:B------:R-:W-:Y:S01]  /*2d30*/  USEL UR5, UR4, URZ, UP0 ;  /* 0x000000ff04057287 */ /* 0x000fe20008000000 */
[----:B------:R-:W2:Y:S03]  /*2d40*/  SYNCS.PHASECHK.TRANS64.TRYWAIT P1, [R2+URZ+0x90], R5 ;  /* 0x00009005020075a7 */ /* 0x000ea600080211ff */
[----:B------:R-:W-:Y:S01]  /*2d50*/  LOP3.LUT R12, R12, UR7, RZ, 0x3c, !PT ;  /* 0x000000070c0c7c12 */ /* 0x000fe2000f8e3cff */
[----:B-12---:R-:W-:Y:S07]  /*2d60*/  @!P1 BRA `(.L_x_50) ;  /* 0x0000006000389947 */ /* 0x006fee0003800000 */
.L_x_151:
[C---:B------:R-:W-:Y:S01]  /*2d70*/  LEA R4, R11.reuse, UR6, 0x4 ;  /* 0x000000060b047c11 */ /* 0x040fe2000f8e20ff */
[----:B-1----:R-:W-:Y:S01]  /*2d80*/  VIADD R2, R2, 0xa0 ;  /* 0x000000a002027836 */ /* 0x002fe20000000000 */
[----:B------:R-:W-:Y:S01]  /*2d90*/  SEL R8, R8, RZ, P0 ;  /* 0x000000ff08087207 */ /* 0x000fe20000000000 */
[----:B------:R-:W-:-:S03]  /*2da0*/  VIADD R11, R11, 0x1 ;  /* 0x000000010b0b7836 */ /* 0x000fc60000000000 */
[----:B------:R-:W1:Y:S01]  /*2db0*/  LDS.128 R4, [R4+0x120] ;  /* 0x0001200004047984 */ /* 0x000e620000000c00 */
[----:B------:R-:W-:Y:S02]  /*2dc0*/  PRMT R2, RZ, 0x654, R2 ;  /* 0x00000654ff027816 */ /* 0x000fe40000000002 */
[C---:B------:R-:W-:Y:S01]  /*2dd0*/  ISETP.NE.AND P1, PT, R11.reuse, 0x2, PT ;  /* 0x000000020b00780c */ /* 0x040fe20003f25270 */
[----:B------:R-:W-:Y:S01]  /*2de0*/  @!PT LDS RZ, [RZ] ;  /* 0x00000000fffff984 */ /* 0x000fe20000000800 */
[----:B------:R-:W-:Y:S01]  /*2df0*/  @!PT LDS RZ, [RZ] ;  /* 0x00000000fffff984 */ /* 0x000fe20000000800 */
[----:B------:R-:W-:Y:S01]  /*2e00*/  @!PT LDS RZ, [RZ] ;  /* 0x00000000fffff984 */ /* 0x000fe20000000800 */
[----:B------:R-:W-:Y:S01]  /*2e10*/  @!PT LDS RZ, [RZ] ;  /* 0x00000000fffff984 */ /* 0x000fe20000000800 */
[----:B------:R2:W-:Y:S06]  /*2e20*/  MEMBAR.ALL.CTA ;  /* 0x0000000000007992 */ /* 0x0005ec0000008000 */
[----:B--2---:R-:W2:Y:S01]  /*2e30*/  FENCE.VIEW.ASYNC.S ;  /* 0x00000000000073c6 */ /* 0x004ea20000000000 */
[----:B------:R-:W-:Y:S01]  /*2e40*/  SEL R11, R11, RZ, P1 ;  /* 0x000000ff0b0b7207 */ /* 0x000fe20000800000 */
[----:B--2---:R2:W-:Y:S01]  /*2e50*/  SYNCS.ARRIVE.TRANS64.RED.A1T0 RZ, [R2+URZ], RZ ;  /* 0x000000ff02ff79a7 */ /* 0x0045e200081004ff */
[----:B-1----:R-:W-:-:S02]  /*2e60*/  LOP3.LUT P3, RZ, R6, 0x1, RZ, 0xc0, !PT ;  /* 0x0000000106ff7812 */ /* 0x002fc4000786c0ff */
[----:B------:R-:W-:-:S04]  /*2e70*/  SEL R5, RZ, 0x1, P1 ;  /* 0x00000001ff057807 */ /* 0x000fc80000800000 */
[----:B------:R-:W-:Y:S02]  /*2e80*/  LOP3.LUT R10, R10, R5, RZ, 0x3c, !PT ;  /* 0x000000050a0a7212 */ /* 0x000fe400078e3cff */
[----:B--2---:R-:W-:-:S04]  /*2e90*/  SEL R2, RZ, 0x1, P0 ;  /* 0x00000001ff027807 */ /* 0x004fc80000000000 */
[----:B------:R-:W-:Y:S01]  /*2ea0*/  LOP3.LUT R9, R9, R2, RZ, 0x3c, !PT ;  /* 0x0000000209097212 */ /* 0x000fe200078e3cff */
[----:B------:R-:W-:Y:S06]  /*2eb0*/  @P3 BRA `(.L_x_51) ;  /* 0xfffffffc002c3947 */ /* 0x000fec000383ffff */
[----:B------:R-:W-:Y:S01]  /*2ec0*/  ULEA UR4, UR5, UR6, 0x3 ;  /* 0x0000000605047291 */ /* 0x000fe2000f8e18ff */
[----:B------:R-:W-:-:S08]  /*2ed0*/  SHF.L.U32 R3, R12, 0x1f, RZ ;  /* 0x0000001f0c037819 */ /* 0x000fd000000006ff */
[----:B------:R-:W1:Y:S02]  /*2ee0*/  SYNCS.PHASECHK.TRANS64 P0, [UR4+0xa0], R3 ;  /* 0x0000a003ff0075a7 */ /* 0x000e640008001004 */
[----:B-1----:R-:W-:Y:S05]  /*2ef0*/  @P0 BRA `(.L_x_52) ;  /* 0x0000000000080947 */ /* 0x002fea0003800000 */
[----:B------:R-:W1:Y:S02]  /*2f00*/  SYNCS.PHASECHK.TRANS64.TRYWAIT P0, [UR4+0xa0], R3 ;  /* 0x0000a003ff0075a7 */ /* 0x000e640008001104 */
[----:B-1----:R-:W-:Y:S05]  /*2f10*/  @!P0 BRA `(.L_x_53) ;  /* 0x0000005c00e08947 */ /* 0x002fea0003800000 */
.L_x_52:
[----:B------:R-:W-:-:S04]  /*2f20*/  UIADD3 UR7, UPT, UPT, UR5, 0x1, URZ ;  /* 0x0000000105077890 */ /* 0x000fc8000fffe0ff */
[----:B------:R-:W-:-:S04]  /*2f30*/  UISETP.NE.AND UP0, UPT, UR7, 0x2, UPT ;  /* 0x000000020700788c */ /* 0x000fc8000bf05270 */
[----:B------:R-:W-:Y:S02]  /*2f40*/  USEL UR8, URZ, 0x1, UP0 ;  /* 0x00000001ff087887 */ /* 0x000fe40008000000 */
[----:B------:R-:W-:-:S04]  /*2f50*/  USEL UR7, UR7, URZ, UP0 ;  /* 0x000000ff07077287 */ /* 0x000fc80008000000 */
[----:B------:R-:W-:Y:S01]  /*2f60*/  ULEA UR7, UR7, UR6, 0x3 ;  /* 0x0000000607077291 */ /* 0x000fe2000f8e18ff */
[----:B-1----:R-:W-:-:S04]  /*2f70*/  LOP3.LUT R3, R12, UR8, RZ, 0x3c, !PT ;  /* 0x000000080c037c12 */ /* 0x002fc8000f8e3cff */
[----:B------:R-:W-:-:S04]  /*2f80*/  SHF.L.U32 R0, R3, 0x1f, RZ ;  /* 0x0000001f03007819 */ /* 0x000fc800000006ff */
[----:B------:R-:W1:Y:S02]  /*2f90*/  SYNCS.PHASECHK.TRANS64 P0, [UR7+0xa0], R0 ;  /* 0x0000a000ff0075a7 */ /* 0x000e640008001007 */
[----:B-1----:R-:W-:Y:S05]  /*2fa0*/  @P0 EXIT ;  /* 0x000000000000094d */ /* 0x002fea0003800000 */
[----:B------:R-:W-:Y:S02]  /*2fb0*/  SHF.L.U32 R3, R3, 0x1f, RZ ;  /* 0x0000001f03037819 */ /* 0x000fe400000006ff */
[----:B------:R-:W-:-:S07]  /*2fc0*/  MOV R0, UR7 ;  /* 0x0000000700007c02 */ /* 0x000fce0008000f00 */
.L_x_54:
[----:B-1----:R1:W2:Y:S02]  /*2fd0*/  SYNCS.PHASECHK.TRANS64.TRYWAIT P0, [R0+URZ+0xa0], R3 ;  /* 0x0000a003000075a7 */ /* 0x0022a400080011ff */
[----:B--2---:R-:W-:Y:S05]  /*2fe0*/  @!P0 NANOSLEEP.SYNCS 0x989680 ;  /* 0x009896800000895d */ /* 0x004fea0003900000 */
[----:B------:R-:W2:Y:S02]  /*2ff0*/  @!P0 SYNCS.PHASECHK.TRANS64 P0, [R0+URZ+0xa0], R3 ;  /* 0x0000a003000085a7 */ /* 0x000ea400080010ff */
[----:B--2---:R-:W-:Y:S05]  /*3000*/  @P0 EXIT ;  /* 0x000000000000094d */ /* 0x004fea0003800000 */
[----:B------:R-:W-:Y:S05]  /*3010*/  BRA `(.L_x_54) ;  /* 0xfffffffc00ec7947 */ /* 0x000fea000383ffff */
.L_x_47:
[----:B------:R-:W-:Y:S05]  /*3020*/  BRA.U UP4, `(.L_x_55) ;  /* 0x00000011042c7547 */ /* 0x000fea000b800000 */
[----:B------:R-:W-:Y:S01]  /*3030*/  UMOV UR4, 0x40 ;  /* 0x0000004000047882 */ /* 0x000fe20000000000 */
[----:B------:R-:W-:Y:S01]  /*3040*/  NOP ;  /* 0x0000000000007918 */ /* 0x000fe20000000000 */
[----:B------:R-:W-:Y:S01]  /*3050*/  ULEA UR5, UR47, UR4, 0x18 ;  /* 0x000000042f057291 */ /* 0x000fe2000f8ec0ff */
[----:B------:R-:W-:Y:S02]  /*3060*/  UMOV UR6, 0x400 ;  /* 0x0000040000067882 */ /* 0x000fe40000000000 */
[----:B------:R-:W-:-:S06]  /*3070*/  ULEA UR6, UR47, UR6, 0x18 ;  /* 0x000000062f067291 */ /* 0x000fcc000f8ec0ff */
[----:B------:R-:W1:Y:S02]  /*3080*/  LDS.U8 R0, [UR5+0x1c] ;  /* 0x00001c05ff007984 */ /* 0x000e640008000000 */
[----:B-1----:R-:W-:-:S13]  /*3090*/  ISETP.NE.AND P0, PT, R0, RZ, PT ;  /* 0x000000ff0000720c */ /* 0x002fda0003f05270 */
[----:B------:R-:W-:Y:S05]  /*30a0*/  @P0 BRA `(.L_x_56) ;  /* 0x0000000000580947 */ /* 0x000fea0003800000 */
[----:B------:R-:W-:-:S13]  /*30b0*/  ELECT P0, URZ, PT ;  /* 0x0000000000ff782f */ /* 0x000fda0003800000 */
[----:B------:R-:W-:Y:S05]  /*30c0*/  @!P0 BRA `(.L_x_57) ;  /* 0x0000000000608947 */ /* 0x000fea0003800000 */
[----:B------:R-:W-:Y:S01]  /*30d0*/  UMOV UR4, 0x10 ;  /* 0x0000001000047882 */ /* 0x000fe20000000000 */
[----:B------:R-:W-:Y:S01]  /*30e0*/  HFMA2 R0, -RZ, RZ, 0, 5.9604644775390625e-08 ;  /* 0x00000001ff007431 */ /* 0x000fe200000001ff */
[----:B------:R-:W-:-:S03]  /*30f0*/  MOV R3, 0xffff ;  /* 0x0000ffff00037802 */ /* 0x000fc60000000f00 */
[----:B------:R-:W-:Y:S04]  /*3100*/  DEPBAR.LE SB1, 0x36 ;  /* 0x00009d800000791a */ /* 0x000fe80000000000 */
[----:B------:R-:W1:Y:S02]  /*3110*/  UTCATOMSWS.FIND_AND_SET.ALIGN UP0, UR4, UR4 ;  /* 0x00000004000475e3 */ /* 0x000e640008000800 */
[----:B-1----:R-:W-:Y:S01]  /*3120*/  MOV R4, UR4 ;  /* 0x0000000400047c02 */ /* 0x002fe20008000f00 */
[----:B------:R-:W-:Y:S06]  /*3130*/  BRA.U UP0, `(.L_x_58) ;  /* 0x0000000100187547 */ /* 0x000fec000b800000 */
.L_x_59:
[----:B------:R-:W-:Y:S05]  /*3140*/  NANOSLEEP 0x64 ;  /* 0x000000640000795d */ /* 0x000fea0003800000 */
[----:B------:R-:W-:-:S05]  /*3150*/  UMOV UR4, 0x10 ;  /* 0x0000001000047882 */ /* 0x000fca0000000000 */
[----:B------:R-:W-:Y:S04]  /*3160*/  DEPBAR.LE SB1, 0x36 ;  /* 0x00009d800000791a */ /* 0x000fe80000000000 */
[----:B------:R-:W1:Y:S02]  /*3170*/  UTCATOMSWS.FIND_AND_SET.ALIGN UP0, UR4, UR4 ;  /* 0x00000004000475e3 */ /* 0x000e640008000800 */
[----:B-1----:R-:W-:Y:S01]  /*3180*/  MOV R4, UR4 ;  /* 0x0000000400047c02 */ /* 0x002fe20008000f00 */
[----:B------:R-:W-:Y:S05]  /*3190*/  BRA.U !UP0, `(.L_x_59) ;  /* 0xfffffffd08e87547 */ /* 0x000fea000b83ffff */
.L_x_58:
[-C--:B------:R-:W-:Y:S02]  /*31a0*/  SHF.L.U32 R3, R3, R4.reuse, RZ ;  /* 0x0000000403037219 */ /* 0x080fe400000006ff */
[----:B------:R-:W-:Y:S01]  /*31b0*/  SHF.L.U32 R0, R0, R4, RZ ;  /* 0x0000000400007219 */ /* 0x000fe200000006ff */
[----:B------:R-:W-:Y:S02]  /*31c0*/  IMAD.SHL.U32 R4, R4, 0x20, RZ ;  /* 0x0000002004047824 */ /* 0x000fe400078e00ff */
[----:B------:R1:W-:Y:S04]  /*31d0*/  ATOMS.OR RZ, [UR5+0x14], R3 ;  /* 0x00001403ffff798c */ /* 0x0003e8000b000005 */
[----:B------:R1:W-:Y:S04]  /*31e0*/  ATOMS.OR RZ, [UR5+0x18], R0 ;  /* 0x00001800ffff798c */ /* 0x0003e8000b000005 */
[----:B------:R1:W-:Y:S01]  /*31f0*/  STS [UR6+0x140], R4 ;  /* 0x00014004ff007988 */ /* 0x0003e20008000806 */
[----:B------:R-:W-:Y:S05]  /*3200*/  BRA `(.L_x_57) ;  /* 0x0000000000107947 */ /* 0x000fea0003800000 */
.L_x_56:
[----:B------:R-:W-:Y:S02]  /*3210*/  MOV R0, 0xffffffff ;  /* 0xffffffff00007802 */ /* 0x000fe40000000f00 */
[----:B------:R-:W-:-:S03]  /*3220*/  MOV R4, 0x3250 ;  /* 0x0000325000047802 */ /* 0x000fc60000000f00 */
[----:B------:R1:W-:Y:S04]  /*3230*/  STS [UR6+0x140], R0 ;  /* 0x00014000ff007988 */ /* 0x0003e80008000806 */
[----:B-1---5:R-:W-:Y:S05]  /*3240*/  CALL.REL.NOINC `($__internal_1_$__cuda_sm10x_tcgen05_guardrail_trap_phase_invalid_during_alloc) ;  /* 0x00000064002c7944 */ /* 0x022fea0003c00000 */
.L_x_57:
[----:B------:R-:W-:Y:S05]  /*3250*/  WARPSYNC.ALL ;  /* 0x0000000000007948 */ /* 0x000fea0003800000 */
[----:B------:R-:W2:Y:S01]  /*3260*/  S2UR UR4, SR_CgaCtaId ;  /* 0x00000000000479c3 */ /* 0x000ea20000008800 */
[----:B------:R-:W-:Y:S01]  /*3270*/  UMOV UR41, 0x400 ;  /* 0x0000040000297882 */ /* 0x000fe20000000000 */
[----:B------:R-:W-:-:S06]  /*3280*/  NOP ;  /* 0x0000000000007918 */ /* 0x000fcc0000000000 */
[----:B------:R-:W-:Y:S06]  /*3290*/  BAR.ARV 0x6, 0xa0 ;  /* 0x0182800000007b1d */ /* 0x000fec0000002000 */
[----:B------:R-:W3:Y:S01]  /*32a0*/  LDCU UR6, c[0x0][0x38c] ;  /* 0x00007180ff0677ac */ /* 0x000ee20008000800 */
[----:B------:R-:W-:Y:S01]  /*32b0*/  LOP3.LUT R2, R2, 0xffff, RZ, 0xc0, !PT ;  /* 0x0000ffff02027812 */ /* 0x000fe200078ec0ff */
[----:B------:R-:W-:Y:S01]  /*32c0*/  IMAD.MOV.U32 R11, RZ, RZ, 0x1 ;  /* 0x00000001ff0b7424 */ /* 0x000fe200078e00ff */
[----:B------:R-:W-:Y:S01]  /*32d0*/  CS2R R8, SRZ ;  /* 0x0000000000087805 */ /* 0x000fe2000001ff00 */
[----:B------:R-:W4:Y:S01]  /*32e0*/  LDCU UR7, c[0x0][0x38c] ;  /* 0x00007180ff0777ac */ /* 0x000f220008000800 */
[----:B------:R-:W-:Y:S01]  /*32f0*/  R2UR UR42, R2 ;  /* 0x00000000022a72ca */ /* 0x000fe200000e0000 */
[----:B------:R-:W-:Y:S01]  /*3300*/  IMAD.MOV.U32 R10, RZ, RZ, RZ ;  /* 0x000000ffff0a7224 */ /* 0x000fe200078e00ff */
[----:B------:R-:W-:Y:S01]  /*3310*/  UMOV UR46, URZ ;  /* 0x000000ff002e7c82 */ /* 0x000fe20008000000 */
[----:B------:R-:W-:Y:S01]  /*3320*/  UMOV UR39, URZ ;  /* 0x000000ff00277c82 */ /* 0x000fe20008000000 */
[----:B--2---:R-:W-:Y:S01]  /*3330*/  ULEA UR41, UR4, UR41, 0x18 ;  /* 0x0000002904297291 */ /* 0x004fe2000f8ec0ff */
[----:B------:R-:W-:Y:S01]  /*3340*/  UMOV UR62, 0x0 ;  /* 0x00000000003e7882 */ /* 0x000fe20000000000 */
[----:B------:R-:W-:-:S02]  /*3350*/  UMOV UR63, 0x8100910 ;  /* 0x08100910003f7882 */ /* 0x000fc40000000000 */
[----:B------:R-:W-:Y:S02]  /*3360*/  UIADD3 UR5, UPT, UPT, UR41, 0x8400, URZ ;  /* 0x0000840029057890 */ /* 0x000fe4000fffe0ff */
[----:B------:R-:W-:Y:S02]  /*3370*/  UIADD3 UR4, UPT, UPT, UR41, 0x28400, URZ ;  /* 0x0002840029047890 */ /* 0x000fe4000fffe0ff */
[----:B---3--:R-:W-:Y:S01]  /*3380*/  UIADD3 UR6, UPT, UPT, UR6, 0x3f, URZ ;  /* 0x0000003f06067890 */ /* 0x008fe2000fffe0ff */
[----:B-1----:R-:W1:Y:S01]  /*3390*/  LDS R0, [UR41+0x140] ;  /* 0x00014029ff007984 */ /* 0x002e620008000800 */
[----:B------:R-:W-:Y:S02]  /*33a0*/  USHF.R.U32.HI UR5, URZ, 0x4, UR5 ;  /* 0x00000004ff057899 */ /* 0x000fe40008011605 */
[----:B------:R-:W-:Y:S02]  /*33b0*/  USHF.R.S32.HI UR47, URZ, 0x1f, UR6 ;  /* 0x0000001fff2f7899 */ /* 0x000fe40008011406 */
[----:B------:R-:W-:-:S02]  /*33c0*/  USHF.R.U32.HI UR4, URZ, 0x4, UR4 ;  /* 0x00000004ff047899 */ /* 0x000fc40008011604 */
[----:B------:R-:W-:Y:S02]  /*33d0*/  ULEA.HI UR47, UR47, UR6, URZ, 0x6 ;  /* 0x000000062f2f7291 */ /* 0x000fe4000f8f30ff */
[----:B------:R-:W-:Y:S02]  /*33e0*/  ULOP3.LUT UR5, UR5, 0x3fff, URZ, 0xc0, !UPT ;  /* 0x00003fff05057892 */ /* 0x000fe4000f8ec0ff */
[----:B------:R-:W-:Y:S02]  /*33f0*/  USHF.R.S32.HI UR47, URZ, 0x6, UR47 ;  /* 0x00000006ff2f7899 */ /* 0x000fe4000801142f */
[----:B------:R-:W-:Y:S02]  /*3400*/  ULOP3.LUT UR4, UR4, 0x3fff, URZ, 0xc0, !UPT ;  /* 0x00003fff04047892 */ /* 0x000fe4000f8ec0ff */
[----:B------:R-:W-:Y:S01]  /*3410*/  UISETP.LT.AND UP0, UPT, UR47, 0x1, UPT ;  /* 0x000000012f00788c */ /* 0x000fe2000bf01270 */
[----:B------:R-:W-:Y:S01]  /*3420*/  UMOV UR60, 0x0 ;  /* 0x00000000003c7882 */ /* 0x000fe20000000000 */
[----:B------:R-:W-:-:S02]  /*3430*/  UMOV UR61, 0x8100910 ;  /* 0x08100910003d7882 */ /* 0x000fc40000000000 */
[----:B------:R-:W-:Y:S01]  /*3440*/  USEL UR64, UR47, 0x1, !UP0 ;  /* 0x000000012f407887 */ /* 0x000fe2000c000000 */
[----:B------:R-:W-:Y:S01]  /*3450*/  UMOV UR58, 0x0 ;  /* 0x00000000003a7882 */ /* 0x000fe20000000000 */
[----:B------:R-:W-:Y:S01]  /*3460*/  UMOV UR59, 0x8100910 ;  /* 0x08100910003b7882 */ /* 0x000fe20000000000 */
[----:B------:R-:W-:Y:S01]  /*3470*/  UMOV UR56, 0x0 ;  /* 0x0000000000387882 */ /* 0x000fe20000000000 */
[----:B------:R-:W-:Y:S01]  /*3480*/  UMOV UR57, 0x8100910 ;  /* 0x0810091000397882 */ /* 0x000fe20000000000 */
[----:B------:R-:W-:Y:S01]  /*3490*/  UMOV UR54, 0x0 ;  /* 0x0000000000367882 */ /* 0x000fe20000000000 */
[----:B------:R-:W-:Y:S01]  /*34a0*/  UMOV UR55, 0x8100910 ;  /* 0x0810091000377882 */ /* 0x000fe20000000000 */
[----:B------:R-:W-:Y:S01]  /*34b0*/  UMOV UR52, 0x0 ;  /* 0x0000000000347882 */ /* 0x000fe20000000000 */
[----:B------:R-:W-:Y:S01]  /*34c0*/  UMOV UR53, 0x8100910 ;  /* 0x0810091000357882 */ /* 0x000fe20000000000 */
[----:B------:R-:W-:Y:S02]  /*34d0*/  ULOP3.LUT UR43, UR5, 0x10000, URZ, 0xfc, !UPT ;  /* 0x00010000052b7892 */ /* 0x000fe4000f8efcff */
[----:B------:R-:W-:-:S02]  /*34e0*/  ULOP3.LUT UR44, UR4, 0x10000, URZ, 0xfc, !UPT ;  /* 0x00010000042c7892 */ /* 0x000fc4000f8efcff */
[----:B------:R-:W-:Y:S02]  /*34f0*/  UIADD3 UR64, UPT, UPT, -UR64, URZ, URZ ;  /* 0x000000ff40407290 */ /* 0x000fe4000fffe1ff */
[----:B----4-:R-:W-:Y:S01]  /*3500*/  UISETP.GE.AND UP4, UPT, UR7, 0x1, UPT ;  /* 0x000000010700788c */ /* 0x010fe2000bf86270 */
[----:B------:R-:W-:Y:S01]  /*3510*/  UMOV UR50, 0x0 ;  /* 0x0000000000327882 */ /* 0x000fe20000000000 */
[----:B------:R-:W-:Y:S01]  /*3520*/  UMOV UR51, 0x8100910 ;  /* 0x0810091000337882 */ /* 0x000fe20000000000 */
[----:B------:R-:W-:Y:S01]  /*3530*/  UMOV UR48, 0x0 ;  /* 0x0000000000307882 */ /* 0x000fe20000000000 */
[----:B-1----:R-:W-:Y:S01]  /*3540*/  R2UR UR65, R0 ;  /* 0x00000000004172ca */ /* 0x002fe200000e0000 */
[----:B------:R-:W-:-:S14]  /*3550*/  UMOV UR49, 0x8100910 ;  /* 0x0810091000317882 */ /* 0x000fdc0000000000 */
.L_x_66:
[----:B------:R-:W-:Y:S02]  /*3560*/  LEA R0, R10, UR41, 0x3 ;  /* 0x000000290a007c11 */ /* 0x000fe4000f8e18ff */
[----:B------:R-:W-:Y:S02]  /*3570*/  SHF.L.U32 R5, R9, 0x1f, RZ ;  /* 0x0000001f09057819 */ /* 0x000fe400000006ff */
[----:B------:R-:W-:Y:S01]  /*3580*/  PLOP3.LUT P0, PT, PT, PT, UP4, 0x80, 0x8 ;  /* 0x000000000008781c */ /* 0x000fe20003f0f048 */
[----:B------:R-:W-:Y:S01]  /*3590*/  VIADD R3, R0, 0xa0 ;  /* 0x000000a000037836 */ /* 0x000fe20000000000 */
[----:B-1----:R-:W1:Y:S02]  /*35a0*/  SYNCS.PHASECHK.TRANS64.TRYWAIT P1, [R0+URZ+0x90], R5 ;  /* 0x00009005000075a7 */ /* 0x002e6400080211ff */
[----:B-1-3--:R-:W-:Y:S09]  /*35b0*/  @!P1 BRA `(.L_x_60) ;  /* 0x0000005800509947 */ /* 0x00aff20003800000 */
.L_x_153:
[----:B------:R-:W-:Y:S01]  /*35c0*/  LEA R4, R10, UR41, 0x4 ;  /* 0x000000290a047c11 */ /* 0x000fe2000f8e20ff */
[----:B------:R-:W-:Y:S01]  /*35d0*/  @UP4 ULEA UR4, UR39, UR41, 0x3 ;  /* 0x0000002927044291 */ /* 0x000fe2000f8e18ff */
[----:B------:R-:W-:Y:S01]  /*35e0*/  PLOP3.LUT P2, PT, PT, PT, PT, 0x80, 0x8 ;  /* 0x000000000008781c */ /* 0x000fe20003f4f070 */
[----:B------:R-:W-:Y:S01]  /*35f0*/  ULEA UR45, UR46, UR41, 0x3 ;  /* 0x000000292e2d7291 */ /* 0x000fe2000f8e18ff */
[----:B------:R-:W-:Y:S01]  /*3600*/  PRMT R3, RZ, 0x654, R3 ;  /* 0x00000654ff037816 */ /* 0x000fe20000000003 */
[----:B------:R-:W-:Y:S01]  /*3610*/  ULEA UR36, UR46, UR65, 0x6 ;  /* 0x000000412e247291 */ /* 0x000fe2000f8e30ff */
[----:B-1----:R-:W1:Y:S01]  /*3620*/  LDS.128 R4, [R4+0x120] ;  /* 0x0001200004047984 */ /* 0x002e620000000c00 */
[----:B------:R-:W-:Y:S02]  /*3630*/  @P0 SHF.L.U32 R2, R8, 0x1f, RZ ;  /* 0x0000001f08020819 */ /* 0x000fe400000006ff */
[----:B------:R-:W-:Y:S01]  /*3640*/  SHF.L.U32 R0, R11, 0x1f, RZ ;  /* 0x0000001f0b007819 */ /* 0x000fe200000006ff */
[----:B------:R-:W-:Y:S01]  /*3650*/  @!PT LDS RZ, [RZ] ;  /* 0x00000000fffff984 */ /* 0x000fe20000000800 */
[----:B------:R-:W-:Y:S01]  /*3660*/  @!PT LDS RZ, [RZ] ;  /* 0x00000000fffff984 */ /* 0x000fe20000000800 */
[----:B------:R-:W-:Y:S01]  /*3670*/  @!PT LDS RZ, [RZ] ;  /* 0x00000000fffff984 */ /* 0x000fe20000000800 */
[----:B------:R-:W-:Y:S01]  /*3680*/  @!PT LDS RZ, [RZ] ;  /* 0x00000000fffff984 */ /* 0x000fe20000000800 */
[----:B------:R2:W-:Y:S06]  /*3690*/  MEMBAR.ALL.CTA ;  /* 0x0000000000007992 */ /* 0x0005ec0000008000 */
[----:B--2---:R-:W2:Y:S02]  /*36a0*/  FENCE.VIEW.ASYNC.S ;  /* 0x00000000000073c6 */ /* 0x004ea40000000000 */
[----:B--2---:R2:W-:Y:S01]  /*36b0*/  SYNCS.ARRIVE.TRANS64.RED.A1T0 RZ, [R3+URZ], RZ ;  /* 0x000000ff03ff79a7 */ /* 0x0045e200081004ff */
[----:B------:R2:W3:Y:S01]  /*36c0*/  @P0 SYNCS.PHASECHK.TRANS64.TRYWAIT P2, [UR4], R2 ;  /* 0x00000002ff0005a7 */ /* 0x0004e20008041104 */
[----:B-1----:R-:W-:Y:S01]  /*36d0*/  LOP3.LUT P1, RZ, R6, 0x1, RZ, 0xc0, !PT ;  /* 0x0000000106ff7812 */ /* 0x002fe2000782c0ff */
[----:B------:R-:W1:Y:S02]  /*36e0*/  SYNCS.PHASECHK.TRANS64.TRYWAIT P0, [UR45+0xd0], R0 ;  /* 0x0000d000ff0075a7 */ /* 0x000e64000800112d */
[----:B-123--:R-:W-:Y:S10]  /*36f0*/  @!P0 BRA `(.L_x_61) ;  /* 0x0000005800148947 */ /* 0x00eff40003800000 */
.L_x_155:
[----:B------:R-:W-:Y:S01]  /*3700*/  IADD3 R10, PT, PT, R10, 0x1, RZ ;  /* 0x000000010a0a7810 */ /* 0x000fe20007ffe0ff */
[----:B------:R-:W-:Y:S06]  /*3710*/  BRA.U !UP4, `(.L_x_62) ;  /* 0x000000050c107547 */ /* 0x000fec000b800000 */
[----:B------:R-:W-:Y:S01]  /*3720*/  UPLOP3.LUT UP2, UPT, UPT, UPT, UPT, 0x40, 0x4 ;  /* 0x000000000004789c */ /* 0x000fe20003f4e870 */
[----:B------:R-:W-:Y:S01]  /*3730*/  UMOV UR38, UR64 ;  /* 0x0000004000267c82 */ /* 0x000fe20008000000 */
[----:B------:R-:W-:Y:S01]  /*3740*/  UMOV UR37, UR47 ;  /* 0x0000002f00257c82 */ /* 0x000fe20008000000 */
[----:B------:R-:W-:-:S08]  /*3750*/  UMOV UR5, UR39 ;  /* 0x0000002700057c82 */ /* 0x000fd00008000000 */
.L_x_65:
[----:B------:R-:W-:Y:S02]  /*3760*/  UIADD3 UR38, UPT, UPT, UR38, 0x1, URZ ;  /* 0x0000000126267890 */ /* 0x000fe4000fffe0ff */
[----:B------:R-:W-:Y:S02]  /*3770*/  ULEA UR7, UR5, UR41, 0x3 ;  /* 0x0000002905077291 */ /* 0x000fe4000f8e18ff */
[----:B------:R-:W-:Y:S01]  /*3780*/  UISETP.NE.AND UP3, UPT, UR38, URZ, UPT ;  /* 0x000000ff2600728c */ /* 0x000fe2000bf65270 */
[----:B--23--:R-:W-:Y:S10]  /*3790*/  @P2 BRA `(.L_x_63) ;  /* 0x00000000000c2947 */ /* 0x00cff40003800000 */
[----:B-1----:R-:W-:Y:S04]  /*37a0*/  SHF.L.U32 R3, R8, 0x1f, RZ ;  /* 0x0000001f08037819 */ /* 0x002fe800000006ff */
[----:B------:R-:W1:Y:S02]  /*37b0*/  SYNCS.PHASECHK.TRANS64.TRYWAIT P0, [UR7], R3 ;  /* 0x00000003ff0075a7 */ /* 0x000e640008001107 */
[----:B-1----:R-:W-:Y:S05]  /*37c0*/  @!P0 BRA `(.L_x_64) ;  /* 0x0000005400f88947 */ /* 0x002fea0003800000 */
.L_x_63:
[----:B------:R-:W-:Y:S01]  /*37d0*/  UISETP.NE.AND UP0, UPT, UR37, 0x1, UPT ;  /* 0x000000012500788c */ /* 0x000fe2000bf05270 */
[----:B------:R-:W-:Y:S01]  /*37e0*/  PLOP3.LUT P2, PT, PT, PT, PT, 0x80, 0x8 ;  /* 0x000000000008781c */ /* 0x000fe20003f4f070 */
[----:B------:R-:W-:Y:S02]  /*37f0*/  UIADD3 UR4, UPT, UPT, UR5, 0x1, URZ ;  /* 0x0000000105047890 */ /* 0x000fe4000fffe0ff */
[----:B------:R-:W-:Y:S02]  /*3800*/  UIADD3 UR40, UPT, UPT, UR7, 0x20, URZ ;  /* 0x0000002007287890 */ /* 0x000fe4000fffe0ff */
[----:B------:R-:W-:Y:S01]  /*3810*/  UISETP.NE.AND UP1, UPT, UR4, 0x4, UPT ;  /* 0x000000040400788c */ /* 0x000fe2000bf25270 */
[----:B------:R-:W-:Y:S01]  /*3820*/  PLOP3.LUT P0, PT, PT, PT, UP0, 0x80, 0x8 ;  /* 0x000000000008781c */ /* 0x000fe20003f0f008 */
[----:B------:R-:W-:Y:S02]  /*3830*/  UIADD3 UR37, UPT, UPT, UR37, -0x1, URZ ;  /* 0xffffffff25257890 */ /* 0x000fe4000fffe0ff */
[----:B------:R-:W-:Y:S02]  /*3840*/  USEL UR6, URZ, 0x1, UP1 ;  /* 0x00000001ff067887 */ /* 0x000fe40008800000 */
[----:B------:R-:W-:Y:S01]  /*3850*/  USEL UR39, UR4, URZ, UP1 ;  /* 0x000000ff04277287 */ /* 0x000fe20008800000 */
[----:B------:R-:W-:Y:S01]  /*3860*/  UMOV UR7, 0x40004040 ;  /* 0x4000404000077882 */ /* 0x000fe20000000000 */
[----:B------:R-:W-:Y:S02]  /*3870*/  UMOV UR35, 0x40004040 ;  /* 0x4000404000237882 */ /* 0x000fe40000000000 */
[----:B------:R-:W-:Y:S01]  /*3880*/  @UP0 ULEA UR4, UR39, UR41, 0x3 ;  /* 0x0000002927040291 */ /* 0x000fe2000f8e18ff */
[----:B------:R-:W-:Y:S01]  /*3890*/  LOP3.LUT R8, R8, UR6, RZ, 0x3c, !PT ;  /* 0x0000000608087c12 */ /* 0x000fe2000f8e3cff */
[----:B------:R-:W-:Y:S01]  /*38a0*/  ULEA UR6, UR5, UR44, 0xa ;  /* 0x0000002c05067291 */ /* 0x000fe2000f8e50ff */
[----:B------:R-:W-:Y:S02]  /*38b0*/  UMOV UR33, 0x40004040 ;  /* 0x4000404000217882 */ /* 0x000fe40000000000 */
[----:B-1----:R-:W-:Y:S01]  /*38c0*/  @P0 SHF.L.U32 R0, R8, 0x1f, RZ ;  /* 0x0000001f08000819 */ /* 0x002fe200000006ff */
[----:B------:R-:W-:Y:S02]  /*38d0*/  UIADD3 UR34, UPT, UPT, UR6, 0x2, URZ ;  /* 0x0000000206227890 */ /* 0x000fe4000fffe0ff */
[----:B------:R-:W-:Y:S01]  /*38e0*/  UIADD3 UR30, UPT, UPT, UR6, 0x4, URZ ;  /* 0x00000004061e7890 */ /* 0x000fe2000fffe0ff */
[----:B------:R2:W3:Y:S01]  /*38f0*/  @P0 SYNCS.PHASECHK.TRANS64.TRYWAIT P2, [UR4], R0 ;  /* 0x00000000ff0005a7 */ /* 0x0004e20008041104 */
[----:B------:R-:W-:Y:S02]  /*3900*/  ULEA UR4, UR5, UR43, 0xb ;  /* 0x0000002b05047291 */ /* 0x000fe4000f8e58ff */
[----:B------:R-:W-:Y:S02]  /*3910*/  UIADD3 UR26, UPT, UPT, UR6, 0x6, URZ ;  /* 0x00000006061a7890 */ /* 0x000fe4000fffe0ff */
        /* <DEDUP_REMOVED lines=10> */
[----:B------:R-:W-:Y:S01]  /*39c0*/  UIADD3 UR8, UPT, UPT, UR4, 0x406, URZ ;  /* 0x0000040604087890 */ /* 0x000fe2000fffe0ff */
[----:B------:R-:W-:Y:S01]  /*39d0*/  UMOV UR5, 0x40004040 ;  /* 0x4000404000057882 */ /* 0x000fe20000000000 */
[----:B------:R-:W-:Y:S01]  /*39e0*/  UMOV UR31, 0x40004040 ;  /* 0x40004040001f7882 */ /* 0x000fe20000000000 */
[----:B------:R1:W-:Y:S01]  /*39f0*/  UTCHMMA gdesc[UR4], gdesc[UR6], tmem[UR36], tmem[UR62], idesc[UR63], UP2 ;  /* 0x00ff3e06040075ea */ /* 0x0003e20009000024 */
[----:B------:R-:W-:Y:S01]  /*3a00*/  UPLOP3.LUT UP2, UPT, UPT, UPT, UPT, 0x80, 0x8 ;  /* 0x000000000008789c */ /* 0x000fe20003f4f070 */
[----:B------:R2:W-:Y:S01]  /*3a10*/  UTCHMMA gdesc[UR32], gdesc[UR34], tmem[UR36], tmem[UR60], idesc[UR61], UPT ;  /* 0x00ff3c22200075ea */ /* 0x0005e2000b800024 */
[----:B------:R-:W-:Y:S01]  /*3a20*/  UMOV UR29, 0x40004040 ;  /* 0x40004040001d7882 */ /* 0x000fe20000000000 */
[----:B------:R-:W-:Y:S01]  /*3a30*/  UMOV UR27, 0x40004040 ;  /* 0x40004040001b7882 */ /* 0x000fe20000000000 */
        /* <DEDUP_REMOVED lines=12> */
[----:B------:R-:W-:Y:S01]  /*3b00*/  UMOV UR9, 0x40004040 ;  /* 0x4000404000097882 */ /* 0x000fe20000000000 */
[----:B------:R2:W-:Y:S01]  /*3b10*/  UTCHMMA gdesc[UR12], gdesc[UR14], tmem[UR36], tmem[UR50], idesc[UR51], UPT ;  /* 0x00ff320e0c0075ea */ /* 0x0005e2000b800024 */
[----:B------:R2:W-:Y:S01]  /*3b20*/  UTCHMMA gdesc[UR8], gdesc[UR10], tmem[UR36], tmem[UR48], idesc[UR49], UPT ;  /* 0x00ff300a080075ea */ /* 0x0005e2000b800024 */
[----:B------:R2:W-:Y:S01]  /*3b30*/  UTCBAR.MULTICAST [UR40], URZ, UR42 ;  /* 0x000000ff280073e9 */ /* 0x0005e2000800082a */
[----:B-1----:R-:W-:Y:S01]  /*3b40*/  UMOV UR5, UR39 ;  /* 0x0000002700057c82 */ /* 0x002fe20008000000 */
[----:B------:R-:W-:Y:S05]  /*3b50*/  BRA.U UP3, `(.L_x_65) ;  /* 0xfffffffd03007547 */ /* 0x000fea000b83ffff */
.L_x_62:
[----:B------:R-:W-:Y:S01]  /*3b60*/  UIADD3 UR4, UPT, UPT, UR46, 0x1, URZ ;  /* 0x000000012e047890 */ /* 0x000fe2000fffe0ff */
[C---:B------:R-:W-:Y:S01]  /*3b70*/  ISETP.NE.AND P0, PT, R10.reuse, 0x2, PT ;  /* 0x000000020a00780c */ /* 0x040fe20003f05270 */
[----:B------:R-:W-:Y:S02]  /*3b80*/  UIADD3 UR5, UPT, UPT, UR45, 0xb0, URZ ;  /* 0x000000b02d057890 */ /* 0x000fe4000fffe0ff */
[----:B------:R-:W-:Y:S01]  /*3b90*/  UISETP.NE.AND UP0, UPT, UR4, 0x4, UPT ;  /* 0x000000040400788c */ /* 0x000fe2000bf05270 */
[----:B-12---:R-:W-:Y:S02]  /*3ba0*/  SEL R0, RZ, 0x1, P0 ;  /* 0x00000001ff007807 */ /* 0x006fe40000000000 */
[----:B------:R-:W-:Y:S01]  /*3bb0*/  SEL R10, R10, RZ, P0 ;  /* 0x000000ff0a0a7207 */ /* 0x000fe20000000000 */
[----:B------:R-:W-:Y:S01]  /*3bc0*/  USEL UR6, URZ, 0x1, UP0 ;  /* 0x00000001ff067887 */ /* 0x000fe20008000000 */
[----:B------:R-:W-:Y:S01]  /*3bd0*/  LOP3.LUT R9, R9, R0, RZ, 0x3c, !PT ;  /* 0x0000000009097212 */ /* 0x000fe200078e3cff */
[----:B------:R-:W-:Y:S01]  /*3be0*/  USEL UR46, UR4, URZ, UP0 ;  /* 0x000000ff042e7287 */ /* 0x000fe20008000000 */
[----:B------:R1:W-:Y:S03]  /*3bf0*/  UTCBAR [UR5], URZ ;  /* 0x000000ff050073e9 */ /* 0x0003e600080000ff */
[----:B------:R-:W-:Y:S01]  /*3c00*/  LOP3.LUT R11, R11, UR6, RZ, 0x3c, !PT ;  /* 0x000000060b0b7c12 */ /* 0x000fe2000f8e3cff */
[----:B------:R-:W-:Y:S07]  /*3c10*/  @P1 BRA `(.L_x_66) ;  /* 0xfffffff800501947 */ /* 0x000fee000383ffff */
[----:B------:R-:W2:Y:S01]  /*3c20*/  S2UR UR8, SR_CgaCtaId ;  /* 0x00000000000879c3 */ /* 0x000ea20000008800 */
[----:B------:R-:W-:Y:S01]  /*3c30*/  ELECT P0, URZ, PT ;  /* 0x0000000000ff782f */ /* 0x000fe20003800000 */
[----:B------:R-:W-:Y:S01]  /*3c40*/  IMAD.MOV.U32 R0, RZ, RZ, 0x1 ;  /* 0x00000001ff007424 */ /* 0x000fe200078e00ff */
[----:B------:R-:W-:Y:S01]  /*3c50*/  UIADD3 UR41, UPT, UPT, UR41, 0xd0, URZ ;  /* 0x000000d029297890 */ /* 0x000fe2000fffe0ff */
[----:B------:R-:W-:Y:S01]  /*3c60*/  SHF.L.U32 R3, R11, 0x1f, RZ ;  /* 0x0000001f0b037819 */ /* 0x000fe200000006ff */
[----:B------:R-:W-:-:S03]  /*3c70*/  UMOV UR4, 0x40 ;  /* 0x0000004000047882 */ /* 0x000fc60000000000 */
[----:B------:R-:W-:Y:S01]  /*3c80*/  UVIRTCOUNT.DEALLOC.SMPOOL 0x80 ;  /* 0x000000800000784c */ /* 0x000fe20000000000 */
[----:B--2---:R-:W-:Y:S02]  /*3c90*/  ULEA UR8, UR8, UR4, 0x18 ;  /* 0x0000000408087291 */ /* 0x004fe4000f8ec0ff */
[----:B------:R-:W-:-:S07]  /*3ca0*/  ULEA UR4, UR46, UR41, 0x3 ;  /* 0x000000292e047291 */ /* 0x000fce000f8e18ff */
[----:B------:R2:W-:Y:S02]  /*3cb0*/  @P0 STS.U8 [UR8+0x1c], R0 ;  /* 0x00001c00ff000988 */ /* 0x0005e40008000008 */
[----:B------:R-:W4:Y:S02]  /*3cc0*/  SYNCS.PHASECHK.TRANS64.TRYWAIT P0, [UR4], R3 ;  /* 0x00000003ff0075a7 */ /* 0x000f240008001104 */
[----:B--2-4-:R-:W-:Y:S05]  /*3cd0*/  @!P0 BRA `(.L_x_67) ;  /* 0x0000005000cc8947 */ /* 0x014fea0003800000 */
.L_x_158:
[----:B------:R-:W-:-:S04]  /*3ce0*/  UIADD3 UR4, UPT, UPT, UR46, 0x1, URZ ;  /* 0x000000012e047890 */ /* 0x000fc8000fffe0ff */
[----:B------:R-:W-:-:S04]  /*3cf0*/  UISETP.NE.AND UP0, UPT, UR4, 0x4, UPT ;  /* 0x000000040400788c */ /* 0x000fc8000bf05270 */
[----:B------:R-:W-:Y:S02]  /*3d00*/  USEL UR6, URZ, 0x1, UP0 ;  /* 0x00000001ff067887 */ /* 0x000fe40008000000 */
[----:B------:R-:W-:-:S04]  /*3d10*/  USEL UR4, UR4, URZ, UP0 ;  /* 0x000000ff04047287 */ /* 0x000fc80008000000 */
[----:B-1----:R-:W-:Y:S01]  /*3d20*/  ULEA UR5, UR4, UR41, 0x3 ;  /* 0x0000002904057291 */ /* 0x002fe2000f8e18ff */
[----:B------:R-:W-:-:S04]  /*3d30*/  LOP3.LUT R2, R11, UR6, RZ, 0x3c, !PT ;  /* 0x000000060b027c12 */ /* 0x000fc8000f8e3cff */
[----:B--2---:R-:W-:-:S04]  /*3d40*/  SHF.L.U32 R3, R2, 0x1f, RZ ;  /* 0x0000001f02037819 */ /* 0x004fc800000006ff */
[----:B------:R-:W1:Y:S02]  /*3d50*/  SYNCS.PHASECHK.TRANS64.TRYWAIT P0, [UR5], R3 ;  /* 0x00000003ff0075a7 */ /* 0x000e640008001105 */
[----:B-1----:R-:W-:Y:S05]  /*3d60*/  @!P0 BRA `(.L_x_68) ;  /* 0x0000005000c08947 */ /* 0x002fea0003800000 */
.L_x_160:
        /* <DEDUP_REMOVED lines=9> */
.L_x_162:
[----:B------:R-:W-:-:S04]  /*3e00*/  UIADD3 UR4, UPT, UPT, UR4, 0x1, URZ ;  /* 0x0000000104047890 */ /* 0x000fc8000fffe0ff */
[----:B------:R-:W-:-:S04]  /*3e10*/  UISETP.NE.AND UP0, UPT, UR4, 0x4, UPT ;  /* 0x000000040400788c */ /* 0x000fc8000bf05270 */
[----:B------:R-:W-:Y:S02]  /*3e20*/  USEL UR5, URZ, 0x1, UP0 ;  /* 0x00000001ff057887 */ /* 0x000fe40008000000 */
[----:B------:R-:W-:-:S04]  /*3e30*/  USEL UR4, UR4, URZ, UP0 ;  /* 0x000000ff04047287 */ /* 0x000fc80008000000 */
[----:B------:R-:W-:Y:S01]  /*3e40*/  ULEA UR4, UR4, UR41, 0x3 ;  /* 0x0000002904047291 */ /* 0x000fe2000f8e18ff */
[----:B-1----:R-:W-:-:S04]  /*3e50*/  LOP3.LUT R3, R2, UR5, RZ, 0x3c, !PT ;  /* 0x0000000502037c12 */ /* 0x002fc8000f8e3cff */
[----:B------:R-:W-:-:S04]  /*3e60*/  SHF.L.U32 R3, R3, 0x1f, RZ ;  /* 0x0000001f03037819 */ /* 0x000fc800000006ff */
[----:B------:R-:W1:Y:S02]  /*3e70*/  SYNCS.PHASECHK.TRANS64.TRYWAIT P0, [UR4], R3 ;  /* 0x00000003ff0075a7 */ /* 0x000e640008001104 */
[----:B-1----:R-:W-:Y:S05]  /*3e80*/  @!P0 BRA `(.L_x_70) ;  /* 0x0000005000a88947 */ /* 0x002fea0003800000 */
.L_x_164:
[----:B------:R-:W-:Y:S01]  /*3e90*/  NOP ;  /* 0x0000000000007918 */ /* 0x000fe20000000000 */
[----:B-1----:R-:W1:Y:S01]  /*3ea0*/  LDS R0, [UR8+0x14] ;  /* 0x00001408ff007984 */ /* 0x002e620008000800 */
[----:B------:R-:W-:Y:S01]  /*3eb0*/  ULOP3.LUT UR4, UR65, 0xffff, URZ, 0xc0, !UPT ;  /* 0x0000ffff41047892 */ /* 0x000fe2000f8ec0ff */
[----:B------:R-:W-:Y:S01]  /*3ec0*/  UMOV UR5, 0xffff ;  /* 0x0000ffff00057882 */ /* 0x000fe20000000000 */
[----:B------:R-:W-:Y:S02]  /*3ed0*/  UMOV UR6, 0x1 ;  /* 0x0000000100067882 */ /* 0x000fe40000000000 */
[----:B------:R-:W-:-:S04]  /*3ee0*/  USHF.R.U32.HI UR4, URZ, 0x5, UR4 ;  /* 0x00000005ff047899 */ /* 0x000fc80008011604 */
[----:B------:R-:W-:Y:S02]  /*3ef0*/  USHF.L.U32 UR5, UR5, UR4, URZ ;  /* 0x0000000405057299 */ /* 0x000fe400080006ff */
[----:B------:R-:W-:-:S04]  /*3f00*/  USHF.L.U32 UR4, UR6, UR4, URZ ;  /* 0x0000000406047299 */ /* 0x000fc800080006ff */
[----:B-1----:R-:W-:-:S04]  /*3f10*/  LOP3.LUT R0, R0, UR5, RZ, 0xc0, !PT ;  /* 0x0000000500007c12 */ /* 0x002fc8000f8ec0ff */
[----:B------:R-:W-:-:S13]  /*3f20*/  ISETP.NE.AND P0, PT, R0, UR5, PT ;  /* 0x0000000500007c0c */ /* 0x000fda000bf05270 */
[----:B------:R-:W-:Y:S05]  /*3f30*/  @P0 BRA `(.L_x_71) ;  /* 0x0000000000580947 */ /* 0x000fea0003800000 */
[----:B------:R-:W1:Y:S02]  /*3f40*/  LDS R0, [UR8+0x18] ;  /* 0x00001808ff007984 */ /* 0x000e640008000800 */
[----:B-1----:R-:W-:-:S04]  /*3f50*/  LOP3.LUT R0, R0, UR4, RZ, 0xc0, !PT ;  /* 0x0000000400007c12 */ /* 0x002fc8000f8ec0ff */
[----:B------:R-:W-:-:S13]  /*3f60*/  ISETP.NE.AND P0, PT, R0, UR4, PT ;  /* 0x0000000400007c0c */ /* 0x000fda000bf05270 */
[----:B------:R-:W-:Y:S05]  /*3f70*/  @P0 BRA `(.L_x_72) ;  /* 0x00000000003c0947 */ /* 0x000fea0003800000 */
[----:B------:R-:W1:Y:S01]  /*3f80*/  S2R R2, SR_LANEID ;  /* 0x0000000000027919 */ /* 0x000e620000000000 */
[----:B------:R-:W-:Y:S01]  /*3f90*/  ULOP3.LUT UR5, URZ, UR5, URZ, 0x33, !UPT ;  /* 0x00000005ff057292 */ /* 0x000fe2000f8e33ff */
[----:B------:R-:W-:Y:S01]  /*3fa0*/  LOP3.LUT R4, RZ, UR4, RZ, 0x33, !PT ;  /* 0x00000004ff047c12 */ /* 0x000fe2000f8e33ff */
[----:B------:R-:W-:Y:S02]  /*3fb0*/  VOTEU.ANY UR4, UPT, PT ;  /* 0x0000000000047886 */ /* 0x000fe400038e0100 */
[----:B------:R-:W-:Y:S01]  /*3fc0*/  UFLO.U32 UR4, UR4 ;  /* 0x00000004000472bd */ /* 0x000fe200080e0000 */
[----:B------:R-:W2:Y:S01]  /*3fd0*/  REDUX UR6, R4 ;  /* 0x00000000040673c4 */ /* 0x000ea20000000000 */
[----:B------:R-:W-:-:S06]  /*3fe0*/  IMAD.U32 R0, RZ, RZ, UR5 ;  /* 0x00000005ff007e24 */ /* 0x000fcc000f8e00ff */
[----:B------:R4:W-:Y:S01]  /*3ff0*/  UTCATOMSWS.AND URZ, UR5 ;  /* 0x0000000500ff79e3 */ /* 0x0009e20008000000 */
[----:B------:R-:W3:Y:S01]  /*4000*/  REDUX UR7, R0 ;  /* 0x00000000000773c4 */ /* 0x000ee20000000000 */
[----:B-1----:R-:W-:Y:S01]  /*4010*/  ISETP.EQ.U32.AND P0, PT, R2, UR4, PT ;  /* 0x0000000402007c0c */ /* 0x002fe2000bf02070 */
[----:B--2---:R-:W-:Y:S01]  /*4020*/  IMAD.U32 R2, RZ, RZ, UR6 ;  /* 0x00000006ff027e24 */ /* 0x004fe2000f8e00ff */
[----:B---3--:R-:W-:-:S11]  /*4030*/  MOV R3, UR7 ;  /* 0x0000000700037c02 */ /* 0x008fd60008000f00 */
[----:B------:R4:W-:Y:S04]  /*4040*/  @P0 ATOMS.AND RZ, [UR8+0x14], R3 ;  /* 0x00001403ffff098c */ /* 0x0009e8000a800008 */
[----:B------:R4:W-:Y:S01]  /*4050*/  @P0 ATOMS.AND RZ, [UR8+0x18], R2 ;  /* 0x00001802ffff098c */ /* 0x0009e2000a800008 */
[----:B------:R-:W-:Y:S05]  /*4060*/  BRA `(.L_x_73) ;  /* 0x0000000000147947 */ /* 0x000fea0003800000 */
.L_x_72:
[----:B------:R-:W-:Y:S02]  /*4070*/  MOV R2, 0x4090 ;  /* 0x0000409000027802 */ /* 0x000fe40000000f00 */
[----:B---3-5:R-:W-:Y:S05]  /*4080*/  CALL.REL.NOINC `($__internal_0_$__cuda_sm10x_tcgen05_guardrail_trap_col_being_dealloced_not_returned_by_alloc) ;  /* 0x0000005400907944 */ /* 0x028fea0003c00000 */
[----:B------:R-:W-:Y:S05]  /*4090*/  BRA `(.L_x_73) ;  /* 0x0000000000087947 */ /* 0x000fea0003800000 */
.L_x_71:
[----:B------:R-:W-:Y:S02]  /*40a0*/  MOV R2, 0x40c0 ;  /* 0x000040c000027802 */ /* 0x000fe40000000f00 */
[----:B---3-5:R-:W-:Y:S05]  /*40b0*/  CALL.REL.NOINC `($__internal_2_$__cuda_sm10x_tcgen05_guardrail_trap_unallocated_columns_being_dealloced) ;  /* 0x00000054009c7944 */ /* 0x028fea0003c00000 */
.L_x_73:
[----:B------:R-:W-:Y:S01]  /*40c0*/  NOP ;  /* 0x0000000000007918 */ /* 0x000fe20000000000 */
[----:B----4-:R-:W-:Y:S05]  /*40d0*/  EXIT ;  /* 0x000000000000794d */ /* 0x010fea0003800000 */
.L_x_55:
[----:B------:R-:W-:-:S09]  /*40e0*/  UISETP.NE.OR UP0, UPT, UR17, 0x3, !UP3 ;  /* 0x000000031100788c */ /* 0x000fd2000df05670 */
[----:B------:R-:W-:Y:S05]  /*40f0*/  BRA.U UP0, `(.L_x_74) ;  /* 0x0000001100547547 */ /* 0x000fea000b800000 */
[----:B------:R-:W1:Y:S01]  /*4100*/  LDCU UR31, c[0x0][0x370] ;  /* 0x00006e00ff1f77ac */ /* 0x000e620008000800 */
[----:B------:R-:W2:Y:S01]  /*4110*/  LDC.64 R16, c[0x0][0x348] ;  /* 0x0000d200ff107b82 */ /* 0x000ea20000000a00 */
[----:B------:R-:W-:Y:S02]  /*4120*/  HFMA2 R13, -RZ, RZ, 0, 0 ;  /* 0x00000000ff0d7431 */ /* 0x000fe400000001ff */
[----:B------:R-:W-:Y:S01]  /*4130*/  IMAD.MOV.U32 R15, RZ, RZ, 0x1 ;  /* 0x00000001ff0f7424 */ /* 0x000fe200078e00ff */
[----:B------:R-:W1:Y:S01]  /*4140*/  LDCU.128 UR48, c[0x0][0xb10] ;  /* 0x00016200ff3077ac */ /* 0x000e620008000c00 */
[----:B------:R-:W-:Y:S01]  /*4150*/  IMAD.MOV.U32 R14, RZ, RZ, RZ ;  /* 0x000000ffff0e7224 */ /* 0x000fe200078e00ff */
[----:B------:R-:W-:Y:S01]  /*4160*/  MOV R7, 0x2000 ;  /* 0x0000200000077802 */ /* 0x000fe20000000f00 */
[----:B------:R-:W3:Y:S01]  /*4170*/  LDCU UR30, c[0x0][0x374] ;  /* 0x00006e80ff1e77ac */ /* 0x000ee20008000800 */
[----:B------:R-:W4:Y:S01]  /*4180*/  LDC.64 R2, c[0x0][0x888] ;  /* 0x00022200ff027b82 */ /* 0x000f220000000a00 */
[----:B------:R-:W3:Y:S01]  /*4190*/  LDCU UR15, c[0x0][0xb0c] ;  /* 0x00016180ff0f77ac */ /* 0x000ee20008000800 */
[----:B------:R-:W2:Y:S06]  /*41a0*/  LDCU UR41, c[0x0][0xb20] ;  /* 0x00016400ff2977ac */ /* 0x000eac0008000800 */
[----:B------:R-:W4:Y:S01]  /*41b0*/  LDC.64 R4, c[0x0][0x890] ;  /* 0x00022400ff047b82 */ /* 0x000f220000000a00 */
[----:B------:R-:W2:Y:S01]  /*41c0*/  LDCU UR4, c[0x0][0xb30] ;  /* 0x00016600ff0477ac */ /* 0x000ea20008000800 */
[----:B------:R-:W-:Y:S01]  /*41d0*/  UMOV UR21, 0x400 ;  /* 0x0000040000157882 */ /* 0x000fe20000000000 */
[----:B-1----:R-:W-:-:S02]  /*41e0*/  UIMAD.WIDE.U32 UR6, UR31, UR48, URZ ;  /* 0x000000301f0672a5 */ /* 0x002fc4000f8e00ff */
[----:B---3--:R-:W-:Y:S02]  /*41f0*/  UIMAD.WIDE.U32 UR8, UR30, UR51, URZ ;  /* 0x000000331e0872a5 */ /* 0x008fe4000f8e00ff */
[----:B------:R-:W-:Y:S02]  /*4200*/  ULEA UR21, UR47, UR21, 0x18 ;  /* 0x000000152f157291 */ /* 0x000fe4000f8ec0ff */
[----:B------:R-:W-:Y:S02]  /*4210*/  UPLOP3.LUT UP3, UPT, UPT, UPT, UPT, 0x40, 0x4 ;  /* 0x000000000004789c */ /* 0x000fe40003f6e870 */
[----:B------:R-:W-:Y:S01]  /*4220*/  UIADD3 UR37, UPT, UPT, UR21, 0x58, URZ ;  /* 0x0000005815257890 */ /* 0x000fe2000fffe0ff */
[----:B------:R-:W-:Y:S01]  /*4230*/  UMOV UR6, UR7 ;  /* 0x0000000700067c82 */ /* 0x000fe20008000000 */
[----:B------:R-:W-:Y:S01]  /*4240*/  UMOV UR38, UR9 ;  /* 0x0000000900267c82 */ /* 0x000fe20008000000 */
[----:B------:R-:W-:Y:S02]  /*4250*/  UISETP.GE.AND UP0, UPT, UR42, 0x1, UPT ;  /* 0x000000012a00788c */ /* 0x000fe4000bf06270 */
[----:B------:R-:W-:Y:S01]  /*4260*/  UISETP.NE.AND UP4, UPT, UR42, 0x1, UPT ;  /* 0x000000012a00788c */ /* 0x000fe2000bf85270 */
[----:B------:R-:W1:Y:S01]  /*4270*/  LDCU.64 UR22, c[0x0][0xb28] ;  /* 0x00016500ff1677ac */ /* 0x000e620008000a00 */
[----:B------:R-:W-:-:S02]  /*4280*/  UISETP.NE.AND UP6, UPT, UR15, 0x1, UPT ;  /* 0x000000010f00788c */ /* 0x000fc4000bfc5270 */
[----:B------:R-:W-:Y:S02]  /*4290*/  UISETP.NE.AND UP5, UPT, UR50, 0x1, UPT ;  /* 0x000000013200788c */ /* 0x000fe4000bfa5270 */
[----:B------:R-:W-:Y:S02]  /*42a0*/  UIADD3 UR33, UPT, UPT, UR21, 0x40, URZ ;  /* 0x0000004015217890 */ /* 0x000fe4000fffe0ff */
[----:B------:R-:W-:Y:S02]  /*42b0*/  UIADD3 UR25, UPT, UPT, UR21, 0x48, URZ ;  /* 0x0000004815197890 */ /* 0x000fe4000fffe0ff */
[----:B------:R-:W-:Y:S02]  /*42c0*/  UIADD3 UR17, UPT, UPT, UR21, 0x50, URZ ;  /* 0x0000005015117890 */ /* 0x000fe4000fffe0ff */
[----:B------:R-:W-:Y:S02]  /*42d0*/  UPRMT UR37, UR47, 0x654, UR37 ;  /* 0x000006542f257896 */ /* 0x000fe40008000025 */
[----:B------:R-:W-:-:S02]  /*42e0*/  USHF.R.U32.HI UR39, URZ, UR49, UR6 ;  /* 0x00000031ff277299 */ /* 0x000fc40008011606 */
[----:B--2---:R-:W-:Y:S02]  /*42f0*/  USHF.R.U32.HI UR38, URZ, UR41, UR38 ;  /* 0x00000029ff267299 */ /* 0x004fe40008011626 */
[----:B------:R-:W-:-:S11]  /*4300*/  UISETP.NE.AND UP2, UPT, UR4, 0x1, UPT ;  /* 0x000000010400788c */ /* 0x000fd6000bf45270 */
.L_x_85:
[C---:B------:R-:W-:Y:S02]  /*4310*/  LEA R12, R14.reuse, UR21, 0x3 ;  /* 0x000000150e0c7c11 */ /* 0x040fe4000f8e18ff */
[----:B------:R-:W-:Y:S02]  /*4320*/  SHF.L.U32 R9, R13, 0x1f, RZ ;  /* 0x0000001f0d097819 */ /* 0x000fe400000006ff */
[----:B------:R-:W-:Y:S02]  /*4330*/  LEA R10, R14, UR21, 0x4 ;  /* 0x000000150e0a7c11 */ /* 0x000fe4000f8e20ff */
[----:B--2---:R-:W2:Y:S02]  /*4340*/  SYNCS.PHASECHK.TRANS64.TRYWAIT P0, [R12+URZ+0x90], R9 ;  /* 0x000090090c0075a7 */ /* 0x004ea400080011ff */
[----:B--2---:R-:W-:Y:S05]  /*4350*/  @!P0 BRA `(.L_x_75) ;  /* 0x0000004c008c8947 */ /* 0x004fea0003800000 */
.L_x_165:
[----:B--2---:R-:W2:Y:S01]  /*4360*/  LDS.128 R8, [R10+0x120] ;  /* 0x000120000a087984 */ /* 0x004ea20000000c00 */
[----:B------:R-:W-:Y:S01]  /*4370*/  UISETP.GE.AND UP0, UPT, UR42, 0x1, UPT ;  /* 0x000000012a00788c */ /* 0x000fe2000bf06270 */
[----:B------:R-:W-:Y:S01]  /*4380*/  @!PT LDS RZ, [RZ] ;  /* 0x00000000fffff984 */ /* 0x000fe20000000800 */
[----:B------:R-:W-:Y:S01]  /*4390*/  @!PT LDS RZ, [RZ] ;  /* 0x00000000fffff984 */ /* 0x000fe20000000800 */
[----:B------:R-:W-:Y:S01]  /*43a0*/  @!PT LDS RZ, [RZ] ;  /* 0x00000000fffff984 */ /* 0x000fe20000000800 */
[----:B------:R-:W-:Y:S01]  /*43b0*/  @!PT LDS RZ, [RZ] ;  /* 0x00000000fffff984 */ /* 0x000fe20000000800 */
[----:B------:R3:W-:Y:S06]  /*43c0*/  MEMBAR.ALL.CTA ;  /* 0x0000000000007992 */ /* 0x0007ec0000008000 */
[----:B---3--:R-:W3:Y:S01]  /*43d0*/  FENCE.VIEW.ASYNC.S ;  /* 0x00000000000073c6 */ /* 0x008ee20000000000 */
[----:B--2---:R-:W-:Y:S11]  /*43e0*/  LOP3.LUT P0, RZ, R10, 0x1, RZ, 0xc0, !PT ;  /* 0x000000010aff7812 */ /* 0x004ff6000780c0ff */
[----:B------:R-:W-:Y:S02]  /*43f0*/  @!UPT UIADD3 URZ, UPT, UPT, URZ, URZ, URZ ;  /* 0x000000fffffff290 */ /* 0x000fe4000fffe0ff */
[----:B---3--:R-:W-:Y:S01]  /*4400*/  VOTEU.ANY UP1, P0 ;  /* 0x0000000000ff7886 */ /* 0x008fe20000020100 */
[----:B------:R-:W-:Y:S11]  /*4410*/  PLOP3.LUT P0, PT, PT, PT, UP1, 0x80, 0x8 ;  /* 0x000000000008781c */ /* 0x000ff60003f0f018 */
[----:B------:R-:W-:Y:S02]  /*4420*/  @!UPT UIADD3 URZ, UPT, UPT, URZ, URZ, URZ ;  /* 0x000000fffffff290 */ /* 0x000fe4000fffe0ff */
[----:B------:R-:W-:Y:S02]  /*4430*/  @P0 SHF.R.U32.HI R0, RZ, 0x10, R9 ;  /* 0x00000010ff000819 */ /* 0x000fe40000011609 */
[----:B------:R-:W-:Y:S02]  /*4440*/  @P0 MOV R6, R8 ;  /* 0x0000000800060202 */ /* 0x000fe40000000f00 */
[----:B------:R-:W-:Y:S01]  /*4450*/  @P0 R2UR UR4, R0 ;  /* 0x00000000000402ca */ /* 0x000fe200000e0000 */
[----:B------:R-:W-:Y:S01]  /*4460*/  VIADD R0, R12, 0xa0 ;  /* 0x000000a00c007836 */ /* 0x000fe20000000000 */
[----:B------:R-:W-:Y:S02]  /*4470*/  @P0 LOP3.LUT R8, R9, 0xffff, RZ, 0xc0, !PT ;  /* 0x0000ffff09080812 */ /* 0x000fe400078ec0ff */
[----:B------:R-:W-:Y:S02]  /*4480*/  @P0 R2UR UR6, R6 ;  /* 0x00000000060602ca */ /* 0x000fe400000e0000 */
[----:B------:R-:W-:Y:S02]  /*4490*/  PRMT R0, RZ, 0x654, R0 ;  /* 0x00000654ff007816 */ /* 0x000fe40000000000 */
[----:B------:R-:W-:Y:S02]  /*44a0*/  @P0 R2UR UR5, R8 ;  /* 0x00000000080502ca */ /* 0x000fe400000e0000 */
[----:B------:R2:W-:Y:S03]  /*44b0*/  SYNCS.ARRIVE.TRANS64.RED.A1T0 RZ, [R0+URZ], RZ ;  /* 0x000000ff00ff79a7 */ /* 0x0005e600081004ff */
[----:B------:R-:W-:Y:S04]  /*44c0*/  @UP1 UMOV UR29, UR4 ;  /* 0x00000004001d1c82 */ /* 0x000fe80008000000 */
[----:B------:R-:W-:Y:S04]  /*44d0*/  @UP1 UMOV UR14, UR6 ;  /* 0x00000006000e1c82 */ /* 0x000fe80008000000 */
[----:B------:R-:W-:Y:S01]  /*44e0*/  @UP1 UMOV UR13, UR5 ;  /* 0x00000005000d1c82 */ /* 0x000fe20008000000 */
[----:B------:R-:W-:Y:S05]  /*44f0*/  BRA.U !UP0, `(.L_x_76) ;  /* 0x0000000108a47547 */ /* 0x000fea000b800000 */
[----:B------:R-:W-:Y:S02]  /*4500*/  UIMAD.WIDE.U32 UR18, UR13, UR51, URZ ;  /* 0x000000330d1272a5 */ /* 0x000fe4000f8e00ff */
[----:B------:R-:W-:Y:S02]  /*4510*/  UIMAD.WIDE.U32 UR26, UR14, UR48, URZ ;  /* 0x000000300e1a72a5 */ /* 0x000fe4000f8e00ff */
[----:B------:R-:W-:Y:S02]  /*4520*/  USEL UR4, UR30, UR38, !UP5 ;  /* 0x000000261e047287 */ /* 0x000fe4000e800000 */
[----:B------:R-:W-:Y:S02]  /*4530*/  USEL UR7, UR31, UR39, !UP6 ;  /* 0x000000271f077287 */ /* 0x000fe4000f000000 */
[----:B-1----:R-:W-:Y:S02]  /*4540*/  UIMAD.WIDE.U32 UR8, UR4, UR22, URZ ;  /* 0x00000016040872a5 */ /* 0x002fe4000f8e00ff */
[----:B------:R-:W-:Y:S01]  /*4550*/  UIMAD.WIDE.U32 UR10, UR7, UR22, URZ ;  /* 0x00000016070a72a5 */ /* 0x000fe2000f8e00ff */
[----:B------:R-:W-:Y:S02]  /*4560*/  UMOV UR5, UR19 ;  /* 0x0000001300057c82 */ /* 0x000fe40008000000 */
[----:B------:R-:W-:Y:S03]  /*4570*/  USHF.R.U32.HI UR6, URZ, UR41, UR5 ;  /* 0x00000029ff067299 */ /* 0x000fe60008011605 */
[----:B------:R-:W-:Y:S01]  /*4580*/  UMOV UR5, UR27 ;  /* 0x0000001b00057c82 */ /* 0x000fe20008000000 */
[----:B------:R-:W-:Y:S02]  /*4590*/  USEL UR6, UR13, UR6, !UP5 ;  /* 0x000000060d067287 */ /* 0x000fe4000e800000 */
[----:B------:R-:W-:Y:S03]  /*45a0*/  USHF.R.U32.HI UR12, URZ, UR49, UR5 ;  /* 0x00000031ff0c7299 */ /* 0x000fe60008011605 */
[----:B------:R-:W-:Y:S02]  /*45b0*/  UMOV UR5, UR9 ;  /* 0x0000000900057c82 */ /* 0x000fe40008000000 */
[----:B------:R-:W-:Y:S03]  /*45c0*/  @UP4 USHF.R.U32.HI UR4, URZ, UR23, UR5 ;  /* 0x00000017ff044299 */ /* 0x000fe60008011605 */
[----:B------:R-:W-:Y:S01]  /*45d0*/  UMOV UR5, UR11 ;  /* 0x0000000b00057c82 */ /* 0x000fe20008000000 */
[----:B------:R-:W-:Y:S02]  /*45e0*/  UIMAD UR4, UR42, UR4, URZ ;  /* 0x000000042a0472a4 */ /* 0x000fe4000f8e02ff */
[----:B------:R-:W-:Y:S02]  /*45f0*/  @UP4 USHF.R.U32.HI UR7, URZ, UR23, UR5 ;  /* 0x00000017ff074299 */ /* 0x000fe40008011605 */
[----:B------:R-:W-:Y:S02]  /*4600*/  UIMAD.WIDE.U32 UR10, UR6, UR22, URZ ;  /* 0x00000016060a72a5 */ /* 0x000fe4000f8e00ff */
[----:B------:R-:W-:Y:S02]  /*4610*/  USEL UR5, UR14, UR12, !UP6 ;  /* 0x0000000c0e057287 */ /* 0x000fe4000f000000 */
[----:B------:R-:W-:Y:S02]  /*4620*/  UIMAD UR8, UR42, UR7, URZ ;  /* 0x000000072a0872a4 */ /* 0x000fe4000f8e02ff */
[----:B------:R-:W-:Y:S03]  /*4630*/  UISETP.GE.AND UP0, UPT, UR6, UR4, UPT ;  /* 0x000000040600728c */ /* 0x000fe6000bf06270 */
[----:B------:R-:W-:Y:S01]  /*4640*/  UMOV UR4, UR11 ;  /* 0x0000000b00047c82 */ /* 0x000fe20008000000 */
[----:B------:R-:W-:Y:S02]  /*4650*/  UISETP.GE.OR UP0, UPT, UR5, UR8, UP0 ;  /* 0x000000080500728c */ /* 0x000fe40008706670 */
[----:B------:R-:W-:Y:S02]  /*4660*/  USHF.R.U32.HI UR4, URZ, UR23, UR4 ;  /* 0x00000017ff047299 */ /* 0x000fe40008011604 */
[----:B------:R-:W-:Y:S02]  /*4670*/  UIMAD.WIDE.U32 UR8, UR5, UR22, URZ ;  /* 0x00000016050872a5 */ /* 0x000fe4000f8e00ff */
[----:B------:R-:W-:Y:S04]  /*4680*/  USEL UR10, UR6, UR4, !UP4 ;  /* 0x00000004060a7287 */ /* 0x000fe8000e000000 */
[----:B------:R-:W-:Y:S01]  /*4690*/  UIADD3 UR11, UPT, UPT, -UR10, URZ, URZ ;  /* 0x000000ff0a0b7290 */ /* 0x000fe2000fffe1ff */
[----:B------:R-:W-:Y:S02]  /*46a0*/  @!UP0 UMOV UR4, UR9 ;  /* 0x0000000900048c82 */ /* 0x000fe40008000000 */
[----:B------:R-:W-:Y:S02]  /*46b0*/  @!UP0 USHF.R.U32.HI UR4, URZ, UR23, UR4 ;  /* 0x00000017ff048299 */ /* 0x000fe40008011604 */
[----:B------:R-:W-:Y:S02]  /*46c0*/  UIMAD UR8, UR42, UR11, UR6 ;  /* 0x0000000b2a0872a4 */ /* 0x000fe4000f8e0206 */
[----:B------:R-:W-:Y:S04]  /*46d0*/  @!UP0 USEL UR4, UR5, UR4, !UP4 ;  /* 0x0000000405048287 */ /* 0x000fe8000e000000 */
[----:B------:R-:W-:Y:S02]  /*46e0*/  @!UP0 UIMAD UR8, UR7, UR8, UR4 ;  /* 0x00000008070882a4 */ /* 0x000fe4000f8e0204 */
[----:B------:R-:W-:Y:S02]  /*46f0*/  @!UP0 UIADD3 UR9, UPT, UPT, UR10, -UR4, URZ ;  /* 0x800000040a098290 */ /* 0x000fe4000fffe0ff */
[----:B------:R-:W-:Y:S02]  /*4700*/  UIADD3 UR4, UPT, UPT, -UR5, URZ, URZ ;  /* 0x000000ff05047290 */ /* 0x000fe4000fffe1ff */
[----:B------:R-:W-:Y:S02]  /*4710*/  UIADD3 UR7, UPT, UPT, -UR6, URZ, URZ ;  /* 0x000000ff06077290 */ /* 0x000fe4000fffe1ff */
[----:B------:R-:W-:Y:S02]  /*4720*/  @!UP0 UIMAD UR6, UR9, UR42, UR5 ;  /* 0x0000002a090682a4 */ /* 0x000fe4000f8e0205 */
[----:B------:R-:W-:Y:S02]  /*4730*/  UIMAD UR14, UR15, UR4, UR14 ;  /* 0x000000040f0e72a4 */ /* 0x000fe4000f8e020e */
[----:B------:R-:W-:Y:S01]  /*4740*/  UIMAD UR13, UR50, UR7, UR13 ;  /* 0x00000007320d72a4 */ /* 0x000fe2000f8e020d */
[----:B------:R-:W-:Y:S02]  /*4750*/  @!UP0 UMOV UR5, UR8 ;  /* 0x0000000800058c82 */ /* 0x000fe40008000000 */
[----:B------:R-:W-:Y:S02]  /*4760*/  UIMAD UR14, UR5, UR15, UR14 ;  /* 0x0000000f050e72a4 */ /* 0x000fe4000f8e020e */
[----:B------:R-:W-:Y:S11]  /*4770*/  UIMAD UR13, UR6, UR50, UR13 ;  /* 0x00000032060d72a4 */ /* 0x000ff6000f8e020d */
[----:B------:R-:W-:Y:S01]  /*4780*/  @!UPT UIADD3 URZ, UPT, UPT, URZ, URZ, URZ ;  /* 0x000000fffffff290 */ /* 0x000fe2000fffe0ff */
.L_x_76:
[----:B------:R-:W3:Y:S01]  /*4790*/  @!UP2 LDCU.128 UR8, c[0x0][0xb10] ;  /* 0x00016200ff08a7ac */ /* 0x000ee20008000c00 */
[C---:B----4-:R-:W-:Y:S02]  /*47a0*/  ISETP.NE.U32.AND P1, PT, R4.reuse, RZ, PT ;  /* 0x000000ff0400720c */ /* 0x050fe40003f25070 */
[----:B------:R-:W-:Y:S02]  /*47b0*/  ISETP.NE.U32.AND P0, PT, R4, RZ, PT ;  /* 0x000000ff0400720c */ /* 0x000fe40003f05070 */
[C---:B------:R-:W-:Y:S02]  /*47c0*/  ISETP.NE.AND.EX P1, PT, R5.reuse, RZ, PT, P1 ;  /* 0x000000ff0500720c */ /* 0x040fe40003f25310 */
[----:B------:R-:W-:Y:S01]  /*47d0*/  ISETP.NE.AND.EX P0, PT, R5, RZ, PT, P0 ;  /* 0x000000ff0500720c */ /* 0x000fe20003f05300 */
[----:B------:R-:W4:Y:S01]  /*47e0*/  @!UP2 LDCU UR5, c[0x0][0xb0c] ;  /* 0x00016180ff05a7ac */ /* 0x000f220008000800 */
[----:B------:R-:W-:Y:S01]  /*47f0*/  SHF.L.U32 R9, R15, 0x1f, RZ ;  /* 0x0000001f0f097819 */ /* 0x000fe200000006ff */
[----:B------:R-:W-:Y:S02]  /*4800*/  USHF.L.U32 UR35, UR16, 0x7, URZ ;  /* 0x0000000710237899 */ /* 0x000fe400080006ff */
[----:B------:R-:W-:Y:S02]  /*4810*/  USHF.L.U32 UR34, UR20, 0x6, URZ ;  /* 0x0000000614227899 */ /* 0x000fe400080006ff */
[----:B---3--:R-:W-:Y:S07]  /*4820*/  UIMAD.WIDE.U32 UR6, UR14, UR8, URZ ;  /* 0x000000080e0672a5 */ /* 0x008fee000f8e00ff */
[----:B------:R-:W-:Y:S01]  /*4830*/  @!UP2 UMOV UR4, UR7 ;  /* 0x000000070004ac82 */ /* 0x000fe20008000000 */
[----:B----4-:R-:W-:Y:S02]  /*4840*/  @!UP2 UISETP.NE.AND UP0, UPT, UR5, 0x1, UPT ;  /* 0x000000010500a88c */ /* 0x010fe4000bf05270 */
[----:B------:R-:W-:Y:S02]  /*4850*/  @!UP2 USHF.R.U32.HI UR4, URZ, UR9, UR4 ;  /* 0x00000009ff04a299 */ /* 0x000fe40008011604 */
[----:B------:R-:W-:Y:S02]  /*4860*/  UIMAD.WIDE.U32 UR6, UR13, UR11, URZ ;  /* 0x0000000b0d0672a5 */ /* 0x000fe4000f8e00ff */
[----:B------:R-:W-:Y:S02]  /*4870*/  @!UP2 USEL UR8, UR14, UR4, !UP0 ;  /* 0x000000040e08a287 */ /* 0x000fe4000c000000 */
[----:B------:R-:W-:Y:S03]  /*4880*/  @!UP2 UISETP.NE.AND UP0, UPT, UR10, 0x1, UPT ;  /* 0x000000010a00a88c */ /* 0x000fe6000bf05270 */
[----:B------:R-:W-:Y:S02]  /*4890*/  @!UP2 UMOV UR6, UR7 ;  /* 0x000000070006ac82 */ /* 0x000fe40008000000 */
[----:B------:R-:W3:Y:S02]  /*48a0*/  @!UP2 LDCU UR4, c[0x0][0xb20] ;  /* 0x00016400ff04a7ac */ /* 0x000ee40008000800 */
[----:B---3--:R-:W-:Y:S04]  /*48b0*/  @!UP2 USHF.R.U32.HI UR6, URZ, UR4, UR6 ;  /* 0x00000004ff06a299 */ /* 0x008fe80008011606 */
[----:B------:R-:W-:Y:S04]  /*48c0*/  @!UP2 USEL UR6, UR13, UR6, !UP0 ;  /* 0x000000060d06a287 */ /* 0x000fe8000c000000 */
[----:B------:R-:W-:Y:S02]  /*48d0*/  @!UP2 UIADD3 UR4, UPT, UPT, -UR8, UR6, URZ ;  /* 0x000000060804a290 */ /* 0x000fe4000fffe1ff */
[----:B------:R-:W-:Y:S02]  /*48e0*/  @!UP2 UIADD3 UR6, UPT, UPT, UR8, -UR6, URZ ;  /* 0x800000060806a290 */ /* 0x000fe4000fffe0ff */
[----:B------:R-:W-:Y:S02]  /*48f0*/  @!UP2 UIMAD UR14, UR4, UR5, UR14 ;  /* 0x00000005040ea2a4 */ /* 0x000fe4000f8e020e */
[----:B------:R-:W-:Y:S01]  /*4900*/  @!UP2 UIMAD UR13, UR6, UR10, UR13 ;  /* 0x0000000a060da2a4 */ /* 0x000fe2000f8e020d */
[----:B------:R-:W-:Y:S11]  /*4910*/  BRA.U UP3, `(.L_x_77) ;  /* 0x0000000103107547 */ /* 0x000ff6000b800000 */
[----:B--2---:R-:W-:Y:S04]  /*4920*/  MOV R0, UR40 ;  /* 0x0000002800007c02 */ /* 0x004fe80008000f00 */
[----:B------:R-:W-:Y:S04]  /*4930*/  SHF.L.U32 R11, R0, 0x1f, RZ ;  /* 0x0000001f000b7819 */ /* 0x000fe800000006ff */
[----:B------:R-:W2:Y:S02]  /*4940*/  SYNCS.PHASECHK.TRANS64.TRYWAIT P2, [UR21+0x88], R11 ;  /* 0x0000880bff0075a7 */ /* 0x000ea40008041115 */
[----:B--2---:R-:W-:Y:S05]  /*4950*/  @!P2 BRA `(.L_x_78) ;  /* 0x000000480020a947 */ /* 0x004fea0003800000 */
.L_x_77:
[----:B------:R-:W-:Y:S05]  /*4960*/  @!P1 BRA `(.L_x_79) ;  /* 0x0000000000309947 */ /* 0x000fea0003800000 */
[----:B------:R-:W-:Y:S01]  /*4970*/  ISETP.NE.U32.AND P1, PT, R2, RZ, PT ;  /* 0x000000ff0200720c */ /* 0x000fe20003f25070 */
[----:B------:R-:W3:Y:S01]  /*4980*/  LDCU.64 UR4, c[0x0][0x358] ;  /* 0x00006b00ff0477ac */ /* 0x000ee20008000a00 */
[----:B------:R-:W-:Y:S02]  /*4990*/  IMAD.MOV.U32 R56, RZ, RZ, 0x1 ;  /* 0x00000001ff387424 */ /* 0x000fe400078e00ff */
[----:B------:R-:W-:Y:S11]  /*49a0*/  ISETP.NE.AND.EX P1, PT, R3, RZ, PT, P1 ;  /* 0x000000ff0300720c */ /* 0x000ff60003f25310 */
[----:B------:R-:W-:Y:S02]  /*49b0*/  @!UPT UIADD3 URZ, UPT, UPT, URZ, URZ, URZ ;  /* 0x000000fffffff290 */ /* 0x000fe4000fffe0ff */
[----:B--2---:R-:W2:Y:S01]  /*49c0*/  @P1 LDC.64 R10, c[0x0][0x888] ;  /* 0x00022200ff0a1b82 */ /* 0x004ea20000000a00 */
[----:B------:R-:W-:Y:S04]  /*49d0*/  @P1 IMAD R0, R4, UR36, RZ ;  /* 0x0000002404001c24 */ /* 0x000fe8000f8e02ff */
[----:B--2---:R-:W-:Y:S04]  /*49e0*/  @P1 IMAD.WIDE R10, R0, 0x4, R10 ;  /* 0x00000004000a1825 */ /* 0x004fe800078e020a */
[----:B------:R-:W-:Y:S01]  /*49f0*/  HFMA2 R0, -RZ, RZ, 0, 5.9604644775390625e-08 ;  /* 0x00000001ff007431 */ /* 0x000fe200000001ff */
[----:B---3-5:R3:W5:Y:S04]  /*4a00*/  @P1 LDG.E R27, desc[UR4][R10.64] ;  /* 0x000000040a1b1981 */ /* 0x028768000c1e1900 */
[----:B------:R-:W-:Y:S01]  /*4a10*/  @!P1 PRMT R56, R0, 0x7610, R56 ;  /* 0x0000761000389816 */ /* 0x000fe20000000038 */
[----:B---3--:R-:W4:Y:S06]  /*4a20*/  @!P1 LDC R27, c[0x0][0x880] ;  /* 0x00022000ff1b9b82 */ /* 0x008f2c0000000800 */
.L_x_79:
[----:B----45:R-:W-:Y:S01]  /*4a30*/  @!P0 FSETP.EQ.AND P1, PT, R27, RZ, PT ;  /* 0x000000ff1b00820b */ /* 0x030fe20003f22000 */
[----:B------:R-:W-:Y:S01]  /*4a40*/  @!UPT UIADD3 URZ, UPT, UPT, URZ, URZ, URZ ;  /* 0x000000fffffff290 */ /* 0x000fe2000fffe0ff */
[----:B------:R-:W-:Y:S11]  /*4a50*/  @!P0 BRA `(.L_x_80) ;  /* 0x0000000000188947 */ /* 0x000ff60003800000 */
[----:B------:R-:W-:Y:S02]  /*4a60*/  LOP3.LUT P0, RZ, R56, 0xff, RZ, 0xc0, !PT ;  /* 0x000000ff38ff7812 */ /* 0x000fe4000780c0ff */
[----:B------:R-:W-:Y:S04]  /*4a70*/  ISETP.NE.U32.AND P1, PT, R2, RZ, PT ;  /* 0x000000ff0200720c */ /* 0x000fe80003f25070 */
[----:B------:R-:W-:Y:S04]  /*4a80*/  ISETP.NE.AND.EX P1, PT, R3, RZ, PT, P1 ;  /* 0x000000ff0300720c */ /* 0x000fe80003f25310 */
[----:B------:R-:W-:Y:S03]  /*4a90*/  PLOP3.LUT P1, PT, P1, PT, PT, 0x8, 0x80 ;  /* 0x000000000080781c */ /* 0x000fe60000f2e170 */
[----:B------:R-:W-:Y:S11]  /*4aa0*/  @P0 FSETP.EQ.AND P1, PT, R27, RZ, PT ;  /* 0x000000ff1b00020b */ /* 0x000ff60003f22000 */
[----:B------:R-:W-:Y:S02]  /*4ab0*/  @!UPT UIADD3 URZ, UPT, UPT, URZ, URZ, URZ ;  /* 0x000000fffffff290 */ /* 0x000fe4000fffe0ff */
.L_x_80:
[----:B------:R-:W3:Y:S01]  /*4ac0*/  SYNCS.PHASECHK.TRANS64.TRYWAIT P2, [UR21+0x60], R9 ;  /* 0x00006009ff0075a7 */ /* 0x000ee20008041115 */
[----:B------:R-:W-:Y:S04]  /*4ad0*/  ELECT P0, URZ, PT ;  /* 0x0000000000ff782f */ /* 0x000fe80003800000 */
[----:B------:R-:W-:Y:S11]  /*4ae0*/  PLOP3.LUT P1, PT, P1, P0, PT, 0xf2, 0x2f ;  /* 0x00000000002f781c */ /* 0x000ff60000f21e72 */
[----:B------:R-:W-:Y:S02]  /*4af0*/  @!UPT UIADD3 URZ, UPT, UPT, URZ, URZ, URZ ;  /* 0x000000fffffff290 */ /* 0x000fe4000fffe0ff */
[----:B------:R-:W-:Y:S05]  /*4b00*/  @!P1 IADD3 R8, P0, PT, R16, 0x580, RZ ;  /* 0x0000058010089810 */ /* 0x000fea0007f1e0ff */
[----:B------:R-:W-:Y:S01]  /*4b10*/  @!P1 IMAD.X R6, RZ, RZ, R17, P0 ;  /* 0x000000ffff069224 */ /* 0x000fe200000e0611 */
[----:B---3--:R-:W-:Y:S07]  /*4b20*/  @!P2 BRA `(.L_x_81) ;  /* 0x0000004400c4a947 */ /* 0x008fee0003800000 */
.L_x_168:
[----:B------:R-:W-:Y:S01]  /*4b30*/  @!P1 R2UR UR5, R8 ;  /* 0x00000000080592ca */ /* 0x000fe200000e0000 */
[----:B------:R-:W-:Y:S01]  /*4b40*/  VOTEU.ALL UP0, P1 ;  /* 0x0000000000ff7886 */ /* 0x000fe20000800000 */
[----:B------:R-:W-:Y:S01]  /*4b50*/  @!P1 R2UR UR4, R6 ;  /* 0x00000000060492ca */ /* 0x000fe200000e0000 */
[----:B--2---:R-:W-:Y:S01]  /*4b60*/  @!P1 IMAD.MOV.U32 R0, RZ, RZ, 0x2000 ;  /* 0x00002000ff009424 */ /* 0x004fe200078e00ff */
[----:B------:R-:W-:Y:S01]  /*4b70*/  UMOV UR8, 0x0 ;  /* 0x0000000000087882 */ /* 0x000fe20000000000 */
[----:B------:R-:W-:Y:S01]  /*4b80*/  UMOV UR9, 0x10000000 ;  /* 0x1000000000097882 */ /* 0x000fe20000000000 */
[----:B------:R-:W-:Y:S01]  /*4b90*/  @!UP0 UIADD3 UR32, UPT, UPT, UR21, 0x200, URZ ;  /* 0x0000020015208890 */ /* 0x000fe2000fffe0ff */
[----:B------:R-:W-:Y:S01]  /*4ba0*/  @!P1 IADD3 R8, P0, PT, R16, 0x580, RZ ;  /* 0x0000058010089810 */ /* 0x000fe20007f1e0ff */
[----:B------:R-:W-:Y:S01]  /*4bb0*/  VOTEU.ALL UP0, P1 ;  /* 0x0000000000ff7886 */ /* 0x000fe20000800000 */
[----:B------:R-:W-:Y:S03]  /*4bc0*/  UPRMT UR6, UR47, 0x654, UR33 ;  /* 0x000006542f067896 */ /* 0x000fe60008000021 */
[----:B------:R-:W-:Y:S02]  /*4bd0*/  @!P1 IMAD.X R6, RZ, RZ, R17, P0 ;  /* 0x000000ffff069224 */ /* 0x000fe400000e0611 */
[----:B------:R-:W-:Y:S02]  /*4be0*/  IMAD.U32 R10, RZ, RZ, UR5 ;  /* 0x00000005ff0a7e24 */ /* 0x000fe4000f8e00ff */
[----:B------:R-:W-:Y:S03]  /*4bf0*/  IMAD.U32 R11, RZ, RZ, UR4 ;  /* 0x00000004ff0b7e24 */ /* 0x000fe6000f8e00ff */
[----:B------:R-:W-:Y:S02]  /*4c00*/  @!P1 R2UR UR4, R10 ;  /* 0x000000000a0492ca */ /* 0x000fe400000e0000 */
[----:B------:R-:W-:Y:S11]  /*4c10*/  @!P1 R2UR UR5, R11 ;  /* 0x000000000b0592ca */ /* 0x000ff600000e0000 */
[----:B------:R-:W-:Y:S02]  /*4c20*/  @!UPT UIADD3 URZ, UPT, UPT, URZ, URZ, URZ ;  /* 0x000000fffffff290 */ /* 0x000fe4000fffe0ff */
[----:B------:R2:W-:Y:S01]  /*4c30*/  @!UP0 UTMALDG.3D [UR32], [UR4], desc[UR8] ;  /* 0x00000820040085b4 */ /* 0x0005e20008011000 */
[----:B------:R2:W-:Y:S01]  /*4c40*/  @!P1 SYNCS.ARRIVE.TRANS64.RED.A0TR RZ, [UR21+0x40], R0 ;  /* 0x00004000ffff99a7 */ /* 0x0005e20008300415 */
[----:B------:R-:W-:Y:S01]  /*4c50*/  SYNCS.ARRIVE.TRANS64.RED.A1T0 RZ, [UR6], RZ ;  /* 0x000000ffffff79a7 */ /* 0x000fe20008100406 */
[----:B------:R-:W3:Y:S02]  /*4c60*/  SYNCS.PHASECHK.TRANS64.TRYWAIT P2, [UR21+0x68], R9 ;  /* 0x00006809ff0075a7 */ /* 0x000ee40008041115 */
[----:B--23--:R-:W-:Y:S05]  /*4c70*/  @!P2 BRA `(.L_x_82) ;  /* 0x000000440088a947 */ /* 0x00cfea0003800000 */
.L_x_170:
        /* <DEDUP_REMOVED lines=8> */
[----:B------:R-:W-:Y:S01]  /*4d00*/  @!UP0 UIADD3 UR24, UPT, UPT, UR21, 0x2200, URZ ;  /* 0x0000220015188890 */ /* 0x000fe2000fffe0ff */
[----:B------:R-:W-:Y:S01]  /*4d10*/  VOTEU.ALL UP0, P1 ;  /* 0x0000000000ff7886 */ /* 0x000fe20000800000 */
[----:B------:R-:W-:Y:S01]  /*4d20*/  UMOV UR27, UR35 ;  /* 0x00000023001b7c82 */ /* 0x000fe20008000000 */
[----:B------:R-:W-:Y:S02]  /*4d30*/  UMOV UR28, UR36 ;  /* 0x00000024001c7c82 */ /* 0x000fe40008000000 */
[----:B------:R-:W-:Y:S01]  /*4d40*/  IMAD.U32 R10, RZ, RZ, UR5 ;  /* 0x00000005ff0a7e24 */ /* 0x000fe2000f8e00ff */
[----:B------:R-:W-:Y:S01]  /*4d50*/  UPRMT UR6, UR47, 0x654, UR25 ;  /* 0x000006542f067896 */ /* 0x000fe20008000019 */
[----:B------:R-:W-:Y:S02]  /*4d60*/  IMAD.U32 R11, RZ, RZ, UR4 ;  /* 0x00000004ff0b7e24 */ /* 0x000fe4000f8e00ff */
[----:B------:R-:W-:Y:S01]  /*4d70*/  @!P1 IMAD.X R6, RZ, RZ, R17, P0 ;  /* 0x000000ffff069224 */ /* 0x000fe200000e0611 */
        /* <DEDUP_REMOVED lines=8> */
.L_x_172:
[----:B------:R-:W-:Y:S01]  /*4e00*/  @!P1 R2UR UR5, R8 ;  /* 0x00000000080592ca */ /* 0x000fe200000e0000 */
[----:B------:R-:W-:Y:S01]  /*4e10*/  VOTEU.ALL UP0, P1 ;  /* 0x0000000000ff7886 */ /* 0x000fe20000800000 */
[----:B------:R-:W-:Y:S01]  /*4e20*/  @!P1 R2UR UR4, R6 ;  /* 0x00000000060492ca */ /* 0x000fe200000e0000 */
[----:B--2---:R-:W-:Y:S01]  /*4e30*/  @!P1 IMAD.MOV.U32 R0, RZ, RZ, 0x2000 ;  /* 0x00002000ff009424 */ /* 0x004fe200078e00ff */
[----:B------:R-:W-:Y:S01]  /*4e40*/  UMOV UR8, 0x0 ;  /* 0x0000000000087882 */ /* 0x000fe20000000000 */
[----:B------:R-:W-:Y:S01]  /*4e50*/  UMOV UR9, 0x10000000 ;  /* 0x1000000000097882 */ /* 0x000fe20000000000 */
[----:B------:R-:W-:Y:S01]  /*4e60*/  @!UP0 UIADD3 UR18, UPT, UPT, UR34, 0x20, URZ ;  /* 0x0000002022128890 */ /* 0x000fe2000fffe0ff */
[----:B------:R-:W-:Y:S01]  /*4e70*/  VIADD R14, R14, 0x1 ;  /* 0x000000010e0e7836 */ /* 0x000fe20000000000 */
[----:B------:R-:W-:Y:S01]  /*4e80*/  @!UP0 UIADD3 UR16, UPT, UPT, UR21, 0x4200, URZ ;  /* 0x0000420015108890 */ /* 0x000fe2000fffe0ff */
[----:B------:R-:W-:Y:S01]  /*4e90*/  VOTEU.ALL UP0, P1 ;  /* 0x0000000000ff7886 */ /* 0x000fe20000800000 */
[----:B------:R-:W-:Y:S01]  /*4ea0*/  UMOV UR19, UR35 ;  /* 0x0000002300137c82 */ /* 0x000fe20008000000 */
[----:B------:R-:W-:Y:S02]  /*4eb0*/  UMOV UR20, UR36 ;  /* 0x0000002400147c82 */ /* 0x000fe40008000000 */
[----:B------:R-:W-:Y:S01]  /*4ec0*/  IMAD.U32 R10, RZ, RZ, UR5 ;  /* 0x00000005ff0a7e24 */ /* 0x000fe2000f8e00ff */
[----:B------:R-:W-:Y:S01]  /*4ed0*/  UPRMT UR6, UR47, 0x654, UR17 ;  /* 0x000006542f067896 */ /* 0x000fe20008000011 */
        /* <DEDUP_REMOVED lines=9> */
.L_x_174:
[----:B------:R-:W-:Y:S01]  /*4f70*/  @!P1 IADD3 R6, P0, PT, R16, 0x580, RZ ;  /* 0x0000058010069810 */ /* 0x000fe20007f1e0ff */
[----:B------:R-:W-:Y:S01]  /*4f80*/  VOTEU.ALL UP0, P1 ;  /* 0x0000000000ff7886 */ /* 0x000fe20000800000 */
[----:B------:R-:W-:Y:S01]  /*4f90*/  UMOV UR6, 0x0 ;  /* 0x0000000000067882 */ /* 0x000fe20000000000 */
[----:B------:R-:W-:Y:S01]  /*4fa0*/  UMOV UR7, 0x10000000 ;  /* 0x1000000000077882 */ /* 0x000fe20000000000 */
[----:B------:R-:W-:Y:S01]  /*4fb0*/  @!P1 R2UR UR5, R6 ;  /* 0x00000000060592ca */ /* 0x000fe200000e0000 */
[----:B--2---:R-:W-:Y:S01]  /*4fc0*/  @!P1 IMAD.X R0, RZ, RZ, R17, P0 ;  /* 0x000000ffff009224 */ /* 0x004fe200000e0611 */
[----:B------:R-:W-:Y:S01]  /*4fd0*/  @!UP0 UIADD3 UR10, UPT, UPT, UR34, 0x30, URZ ;  /* 0x00000030220a8890 */ /* 0x000fe2000fffe0ff */
[----:B------:R-:W-:Y:S01]  /*4fe0*/  R2UR UR16, R58 ;  /* 0x000000003a1072ca */ /* 0x000fe200000e0000 */
[----:B------:R-:W-:Y:S01]  /*4ff0*/  @!UP0 UIADD3 UR8, UPT, UPT, UR21, 0x6200, URZ ;  /* 0x0000620015088890 */ /* 0x000fe2000fffe0ff */
[----:B------:R-:W-:Y:S01]  /*5000*/  ISETP.NE.AND P0, PT, R14, 0x2, PT ;  /* 0x000000020e00780c */ /* 0x000fe20003f05270 */
[----:B------:R-:W-:Y:S01]  /*5010*/  @!UP0 UIADD3 UR9, UPT, UPT, UR21, 0x58, URZ ;  /* 0x0000005815098890 */ /* 0x000fe2000fffe0ff */
[----:B------:R-:W-:Y:S01]  /*5020*/  @!P1 R2UR UR4, R0 ;  /* 0x00000000000492ca */ /* 0x000fe200000e0000 */
[----:B------:R-:W-:Y:S01]  /*5030*/  VOTEU.ALL UP0, P1 ;  /* 0x0000000000ff7886 */ /* 0x000fe20000800000 */
[----:B------:R-:W-:Y:S01]  /*5040*/  UMOV UR11, UR35 ;  /* 0x00000023000b7c82 */ /* 0x000fe20008000000 */
[----:B------:R-:W-:Y:S01]  /*5050*/  UMOV UR12, UR36 ;  /* 0x00000024000c7c82 */ /* 0x000fe20008000000 */
[----:B------:R-:W-:Y:S01]  /*5060*/  SEL R0, RZ, 0x1, P0 ;  /* 0x00000001ff007807 */ /* 0x000fe20000000000 */
[----:B------:R-:W-:Y:S01]  /*5070*/  UIADD3 UR20, UPT, UPT, UR13, UR63, URZ ;  /* 0x0000003f0d147290 */ /* 0x000fe2000fffe0ff */
[----:B------:R-:W-:Y:S01]  /*5080*/  IMAD.U32 R8, RZ, RZ, UR5 ;  /* 0x00000005ff087e24 */ /* 0x000fe2000f8e00ff */
[----:B------:R-:W-:Y:S01]  /*5090*/  LOP3.LUT R15, R15, 0x1, RZ, 0x3c, !PT ;  /* 0x000000010f0f7812 */ /* 0x000fe200078e3cff */
[----:B------:R-:W-:Y:S01]  /*50a0*/  UPLOP3.LUT UP3, UPT, UPT, UPT, UPT, 0x80, 0x8 ;  /* 0x000000000008789c */ /* 0x000fe20003f6f070 */
[----:B------:R-:W-:Y:S01]  /*50b0*/  LOP3.LUT R13, R13, R0, RZ, 0x3c, !PT ;  /* 0x000000000d0d7212 */ /* 0x000fe200078e3cff */
[----:B------:R-:W-:Y:S01]  /*50c0*/  UIADD3 UR16, UPT, UPT, UR14, UR16, URZ ;  /* 0x000000100e107290 */ /* 0x000fe2000fffe0ff */
[----:B------:R-:W-:Y:S01]  /*50d0*/  SEL R14, R14, RZ, P0 ;  /* 0x000000ff0e0e7207 */ /* 0x000fe20000000000 */
[----:B------:R-:W-:Y:S01]  /*50e0*/  UMOV UR36, UR29 ;  /* 0x0000001d00247c82 */ /* 0x000fe20008000000 */
[----:B------:R-:W-:Y:S01]  /*50f0*/  IMAD.U32 R9, RZ, RZ, UR4 ;  /* 0x00000004ff097e24 */ /* 0x000fe2000f8e00ff */
[----:B------:R-:W-:Y:S04]  /*5100*/  @!P1 R2UR UR4, R8 ;  /* 0x00000000080492ca */ /* 0x000fe800000e0000 */
[----:B------:R-:W-:Y:S11]  /*5110*/  @!P1 R2UR UR5, R9 ;  /* 0x00000000090592ca */ /* 0x000ff600000e0000 */
[----:B------:R-:W-:Y:S02]  /*5120*/  @!UPT UIADD3 URZ, UPT, UPT, URZ, URZ, URZ ;  /* 0x000000fffffff290 */ /* 0x000fe4000fffe0ff */
[----:B------:R2:W-:Y:S01]  /*5130*/  @!UP0 UTMALDG.3D [UR8], [UR4], desc[UR6] ;  /* 0x00000608040085b4 */ /* 0x0005e20008011000 */
[----:B------:R2:W-:Y:S01]  /*5140*/  @!P1 SYNCS.ARRIVE.TRANS64.RED.A0TR RZ, [UR21+0x58], R7 ;  /* 0x00005807ffff99a7 */ /* 0x0005e20008300415 */
[----:B------:R-:W-:Y:S01]  /*5150*/  SYNCS.ARRIVE.TRANS64.RED.A1T0 RZ, [UR37], RZ ;  /* 0x000000ffffff79a7 */ /* 0x000fe20008100425 */
[----:B------:R-:W-:Y:S05]  /*5160*/  BRA.U UP1, `(.L_x_85) ;  /* 0xfffffff101687547 */ /* 0x000fea000b83ffff */
[----:B------:R-:W-:-:S04]  /*5170*/  SHF.L.U32 R3, R15, 0x1f, RZ ;  /* 0x0000001f0f037819 */ /* 0x000fc800000006ff */
[----:B------:R-:W3:Y:S02]  /*5180*/  SYNCS.PHASECHK.TRANS64.TRYWAIT P0, [UR21+0x60], R3 ;  /* 0x00006003ff0075a7 */ /* 0x000ee40008001115 */
[----:B---3--:R-:W-:Y:S05]  /*5190*/  @!P0 BRA `(.L_x_86) ;  /* 0x0000004000888947 */ /* 0x008fea0003800000 */
.L_x_176:
[----:B------:R-:W4:Y:S02]  /*51a0*/  SYNCS.PHASECHK.TRANS64.TRYWAIT P0, [UR21+0x68], R3 ;  /* 0x00006803ff0075a7 */ /* 0x000f240008001115 */
[----:B----4-:R-:W-:Y:S05]  /*51b0*/  @!P0 BRA `(.L_x_87) ;  /* 0x0000004000988947 */ /* 0x010fea0003800000 */
.L_x_178:
[----:B------:R-:W4:Y:S02]  /*51c0*/  SYNCS.PHASECHK.TRANS64.TRYWAIT P0, [UR21+0x70], R3 ;  /* 0x00007003ff0075a7 */ /* 0x000f240008001115 */
[----:B----4-:R-:W-:Y:S05]  /*51d0*/  @!P0 BRA `(.L_x_88) ;  /* 0x0000004000a88947 */ /* 0x010fea0003800000 */
.L_x_180:
[----:B---3--:R-:W-:-:S07]  /*51e0*/  MOV R0, UR21 ;  /* 0x0000001500007c02 */ /* 0x008fce0008000f00 */
.L_x_89:
[----:B---3--:R-:W-:-:S04]  /*51f0*/  SHF.L.U32 R3, R15, 0x1f, RZ ;  /* 0x0000001f0f037819 */ /* 0x008fc800000006ff */
[----:B------:R3:W4:Y:S03]  /*5200*/  SYNCS.PHASECHK.TRANS64.TRYWAIT P0, [R0+URZ+0x78], R3 ;  /* 0x00007803000075a7 */ /* 0x00072600080011ff */
[----:B----4-:R-:W-:Y:S05]  /*5210*/  @!P0 NANOSLEEP.SYNCS 0x989680 ;  /* 0x009896800000895d */ /* 0x010fea0003900000 */
[----:B------:R-:W4:Y:S02]  /*5220*/  @!P0 SYNCS.PHASECHK.TRANS64 P0, [R0+URZ+0x78], R3 ;  /* 0x00007803000085a7 */ /* 0x000f2400080010ff */
[----:B-12-4-:R-:W-:Y:S05]  /*5230*/  @P0 EXIT ;  /* 0x000000000000094d */ /* 0x016fea0003800000 */
[----:B------:R-:W-:Y:S05]  /*5240*/  BRA `(.L_x_89) ;  /* 0xfffffffc00e87947 */ /* 0x000fea000383ffff */
.L_x_74:
[----:B------:R-:W-:-:S06]  /*5250*/  UISETP.GE.AND UP0, UPT, UR17, 0x4, UPT ;  /* 0x000000041100788c */ /* 0x000fcc000bf06270 */
[----:B------:R-:W-:-:S13]  /*5260*/  PLOP3.LUT P0, PT, PT, PT, UP0, 0x80, 0x8 ;  /* 0x000000000008781c */ /* 0x000fda0003f0f008 */
[----:B------:R-:W-:Y:S05]  /*5270*/  @!P0 EXIT ;  /* 0x000000000000894d */ /* 0x000fea0003800000 */
[----:B------:R-:W-:Y:S01]  /*5280*/  BAR.SYNC.DEFER_BLOCKING 0x6, 0xa0 ;  /* 0x0182800000007b1d */ /* 0x000fe20000010000 */
[C---:B------:R-:W-:Y:S01]  /*5290*/  IMAD.SHL.U32 R2, R70.reuse, 0x10, RZ ;  /* 0x0000001046027824 */ /* 0x040fe200078e00ff */
[C---:B------:R-:W-:Y:S01]  /*52a0*/  SHF.L.U32 R23, R70.reuse, 0x10, RZ ;  /* 0x0000001046177819 */ /* 0x040fe200000006ff */
[C---:B------:R-:W-:Y:S01]  /*52b0*/  IMAD.SHL.U32 R69, R70.reuse, 0x2, RZ ;  /* 0x0000000246457824 */ /* 0x040fe200078e00ff */
[----:B------:R-:W-:Y:S01]  /*52c0*/  LOP3.LUT R71, R70, 0x60, RZ, 0xc0, !PT ;  /* 0x0000006046477812 */ /* 0x000fe200078ec0ff */
[----:B------:R-:W-:Y:S01]  /*52d0*/  HFMA2 R62, -RZ, RZ, 0, 0 ;  /* 0x00000000ff3e7431 */ /* 0x000fe200000001ff */
[----:B------:R-:W-:Y:S02]  /*52e0*/  UMOV UR44, 0x400 ;  /* 0x00000400002c7882 */ /* 0x000fe40000000000 */
[----:B------:R-:W1:Y:S01]  /*52f0*/  LDC.64 R54, c[0x0][0x8b0] ;  /* 0x00022c00ff367b82 */ /* 0x000e620000000a00 */
[----:B------:R-:W-:Y:S01]  /*5300*/  ULEA UR44, UR47, UR44, 0x18 ;  /* 0x0000002c2f2c7291 */ /* 0x000fe2000f8ec0ff */
[----:B------:R-:W-:Y:S01]  /*5310*/  LOP3.LUT R6, R2, 0x60, RZ, 0xc0, !PT ;  /* 0x0000006002067812 */ /* 0x000fe200078ec0ff */
[----:B------:R-:W2:Y:S01]  /*5320*/  LDCU.64 UR6, c[0x0][0x890] ;  /* 0x00011200ff0677ac */ /* 0x000ea20008000a00 */
[----:B------:R-:W-:Y:S01]  /*5330*/  LOP3.LUT R68, R70, 0x2, RZ, 0xc0, !PT ;  /* 0x0000000246447812 */ /* 0x000fe200078ec0ff */
[----:B------:R-:W-:Y:S01]  /*5340*/  IMAD.MOV.U32 R66, RZ, RZ, 0x1 ;  /* 0x00000001ff427424 */ /* 0x000fe200078e00ff */
[----:B------:R-:W-:Y:S01]  /*5350*/  LOP3.LUT R69, R6, 0xc, R69, 0xf8, !PT ;  /* 0x0000000c06457812 */ /* 0x000fe200078ef845 */
[----:B------:R-:W-:Y:S01]  /*5360*/  UIADD3 UR4, UPT, UPT, UR44, 0x200, URZ ;  /* 0x000002002c047890 */ /* 0x000fe2000fffe0ff */
[----:B------:R-:W3:Y:S01]  /*5370*/  LDC.64 R52, c[0x0][0x8a8] ;  /* 0x00022a00ff347b82 */ /* 0x000ee20000000a00 */
[----:B------:R-:W-:Y:S01]  /*5380*/  LOP3.LUT R23, R23, 0x600000, RZ, 0xc0, !PT ;  /* 0x0060000017177812 */ /* 0x000fe200078ec0ff */
[----:B------:R-:W-:Y:S01]  /*5390*/  IMAD.MOV.U32 R22, RZ, RZ, RZ ;  /* 0x000000ffff167224 */ /* 0x000fe200078e00ff */
[----:B------:R-:W-:-:S02]  /*53a0*/  LOP3.LUT R69, R69, 0x790, R2, 0xf8, !PT ;  /* 0x0000079045457812 */ /* 0x000fc400078ef802 */
[----:B------:R-:W-:Y:S01]  /*53b0*/  CS2R R64, SRZ ;  /* 0x0000000000407805 */ /* 0x000fe2000001ff00 */
[----:B------:R-:W-:Y:S01]  /*53c0*/  IMAD.U32 R60, RZ, RZ, UR4 ;  /* 0x00000004ff3c7e24 */ /* 0x000fe2000f8e00ff */
[----:B------:R-:W-:Y:S01]  /*53d0*/  LOP3.LUT R70, R70, 0x4, RZ, 0xc0, !PT ;  /* 0x0000000446467812 */ /* 0x000fe200078ec0ff */
[----:B------:R-:W4:Y:S01]  /*53e0*/  LDCU UR60, c[0x0][0x370] ;  /* 0x00006e00ff3c77ac */ /* 0x000f220008000800 */
[----:B------:R-:W4:Y:S02]  /*53f0*/  LDS R0, [UR44+0x140] ;  /* 0x0001402cff007984 */ /* 0x000f240008000800 */
[----:B------:R-:W-:Y:S01]  /*5400*/  LEA R69, R69, R60, 0x2 ;  /* 0x0000003c45457211 */ /* 0x000fe200078e10ff */
[----:B------:R-:W1:Y:S01]  /*5410*/  LDCU UR43, c[0x0][0xb0c] ;  /* 0x00016180ff2b77ac */ /* 0x000e620008000800 */
[----:B--2---:R-:W-:Y:S01]  /*5420*/  IMAD.U32 R73, RZ, RZ, UR6 ;  /* 0x00000006ff497e24 */ /* 0x004fe2000f8e00ff */
[----:B------:R-:W-:Y:S02]  /*5430*/  MOV R72, UR7 ;  /* 0x0000000700487c02 */ /* 0x000fe40008000f00 */
[--C-:B------:R-:W-:Y:S01]  /*5440*/  IMAD R68, R68, -0x10, R69.reuse ;  /* 0xfffffff044447824 */ /* 0x100fe200078e0245 */
[----:B------:R-:W2:Y:S01]  /*5450*/  LDCU UR39, c[0x0][0xb30] ;  /* 0x00016600ff2777ac */ /* 0x000ea20008000800 */
[----:B------:R-:W-:Y:S01]  /*5460*/  IMAD R67, R70, -0x10, R69 ;  /* 0xfffffff046437824 */ /* 0x000fe200078e0245 */
[----:B------:R-:W1:Y:S01]  /*5470*/  LDCU.64 UR54, c[0x0][0x888] ;  /* 0x00011100ff3677ac */ /* 0x000e620008000a00 */
[----:B------:R-:W1:Y:S01]  /*5480*/  LDCU.64 UR40, c[0x0][0xb28] ;  /* 0x00016500ff2877ac */ /* 0x000e620008000a00 */
[----:B------:R-:W1:Y:S01]  /*5490*/  LDCU.128 UR56, c[0x0][0xb10] ;  /* 0x00016200ff3877ac */ /* 0x000e620008000c00 */
[----:B------:R-:W1:Y:S01]  /*54a0*/  LDCU UR53, c[0x0][0x374] ;  /* 0x00006e80ff3577ac */ /* 0x000e620008000800 */
[----:B------:R-:W-:Y:S01]  /*54b0*/  UMOV UR52, URZ ;  /* 0x000000ff00347c82 */ /* 0x000fe20008000000 */
[----:B------:R-:W-:Y:S01]  /*54c0*/  UMOV UR46, URZ ;  /* 0x000000ff002e7c82 */ /* 0x000fe20008000000 */
[----:B-1234-:R-:W-:-:S07]  /*54d0*/  IMAD.IADD R23, R0, 0x1, R23 ;  /* 0x0000000100177824 */ /* 0x01efce00078e0217 */
.L_x_133:
[----:B------:R-:W-:Y:S02]  /*54e0*/  LEA R3, R62, UR44, 0x3 ;  /* 0x0000002c3e037c11 */ /* 0x000fe4000f8e18ff */
[----:B------:R-:W-:Y:S02]  /*54f0*/  SHF.L.U32 R0, R64, 0x1f, RZ ;  /* 0x0000001f40007819 */ /* 0x000fe400000006ff */
[----:B-1----:R-:W-:Y:S02]  /*5500*/  LEA R5, R62, UR44, 0x4 ;  /* 0x0000002c3e057c11 */ /* 0x002fe4000f8e20ff */
[----:B------:R-:W1:Y:S02]  /*5510*/  SYNCS.PHASECHK.TRANS64.TRYWAIT P0, [R3+URZ+0x90], R0 ;  /* 0x00009000030075a7 */ /* 0x000e6400080011ff */
[----:B-12---:R-:W-:Y:S05]  /*5520*/  @!P0 BRA `(.L_x_90) ;  /* 0x0000003c00ec8947 */ /* 0x006fea0003800000 */
.L_x_181:
        /* <DEDUP_REMOVED lines=11> */
[----:B------:R-:W-:Y:S01]  /*55e0*/  PLOP3.LUT P0, PT, PT, PT, UP1, 0x80, 0x8 ;  /* 0x000000000008781c */ /* 0x000fe20003f0f018 */
[----:B------:R-:W-:Y:S11]  /*55f0*/  UP2UR UR62, UPR, URZ, 0x2 ;  /* 0x00000002ff3e7883 */ /* 0x000ff60008000000 */
[----:B------:R-:W-:Y:S01]  /*5600*/  @!UPT UIADD3 URZ, UPT, UPT, URZ, URZ, URZ ;  /* 0x000000fffffff290 */ /* 0x000fe2000fffe0ff */
[----:B-1----:R-:W-:Y:S02]  /*5610*/  @P0 SHF.R.U32.HI R0, RZ, 0x10, R5 ;  /* 0x00000010ff000819 */ /* 0x002fe40000011605 */
        /* <DEDUP_REMOVED lines=12> */
[----:B------:R-:W2:Y:S01]  /*56e0*/  LDCU UR12, c[0x0][0xb20] ;  /* 0x00016400ff0c77ac */ /* 0x000ea20008000800 */
[----:B------:R-:W-:Y:S02]  /*56f0*/  UIMAD.WIDE.U32 UR4, UR53, UR59, URZ ;  /* 0x0000003b350472a5 */ /* 0x000fe4000f8e00ff */
[----:B------:R-:W-:Y:S02]  /*5700*/  UIMAD.WIDE.U32 UR6, UR60, UR56, URZ ;  /* 0x000000383c0672a5 */ /* 0x000fe4000f8e00ff */
[----:B------:R-:W-:Y:S02]  /*5710*/  UISETP.NE.AND UP0, UPT, UR58, 0x1, UPT ;  /* 0x000000013a00788c */ /* 0x000fe4000bf05270 */
[----:B------:R-:W-:Y:S02]  /*5720*/  UIMAD.WIDE.U32 UR8, UR37, UR59, URZ ;  /* 0x0000003b250872a5 */ /* 0x000fe4000f8e00ff */
[----:B------:R-:W-:Y:S02]  /*5730*/  UIMAD.WIDE.U32 UR10, UR38, UR56, URZ ;  /* 0x00000038260a72a5 */ /* 0x000fe4000f8e00ff */
[----:B------:R-:W-:Y:S02]  /*5740*/  UISETP.NE.AND UP1, UPT, UR43, 0x1, UPT ;  /* 0x000000012b00788c */ /* 0x000fe4000bf25270 */
[----:B------:R-:W-:Y:S01]  /*5750*/  UISETP.NE.AND UP2, UPT, UR42, 0x1, UPT ;  /* 0x000000012a00788c */ /* 0x000fe2000bf45270 */
[----:B------:R-:W-:Y:S02]  /*5760*/  UMOV UR4, UR5 ;  /* 0x0000000500047c82 */ /* 0x000fe40008000000 */
[----:B--2---:R-:W-:Y:S03]  /*5770*/  USHF.R.U32.HI UR5, URZ, UR12, UR4 ;  /* 0x0000000cff057299 */ /* 0x004fe60008011604 */
[----:B------:R-:W-:Y:S02]  /*5780*/  UMOV UR4, UR7 ;  /* 0x0000000700047c82 */ /* 0x000fe40008000000 */
[----:B------:R-:W-:Y:S02]  /*5790*/  USHF.R.U32.HI UR7, URZ, UR57, UR4 ;  /* 0x00000039ff077299 */ /* 0x000fe40008011604 */
[----:B------:R-:W-:Y:S02]  /*57a0*/  USEL UR4, UR53, UR5, !UP0 ;  /* 0x0000000535047287 */ /* 0x000fe4000c000000 */
[----:B------:R-:W-:Y:S01]  /*57b0*/  USEL UR7, UR60, UR7, !UP1 ;  /* 0x000000073c077287 */ /* 0x000fe2000c800000 */
[----:B------:R-:W-:Y:S01]  /*57c0*/  UMOV UR5, UR9 ;  /* 0x0000000900057c82 */ /* 0x000fe20008000000 */
[----:B------:R-:W-:Y:S02]  /*57d0*/  UIMAD.WIDE.U32 UR8, UR4, UR40, URZ ;  /* 0x00000028040872a5 */ /* 0x000fe4000f8e00ff */
[----:B------:R-:W-:Y:S03]  /*57e0*/  USHF.R.U32.HI UR6, URZ, UR12, UR5 ;  /* 0x0000000cff067299 */ /* 0x000fe60008011605 */
[----:B------:R-:W-:Y:S01]  /*57f0*/  UMOV UR5, UR11 ;  /* 0x0000000b00057c82 */ /* 0x000fe20008000000 */
[----:B------:R-:W-:Y:S02]  /*5800*/  UIMAD.WIDE.U32 UR10, UR7, UR40, URZ ;  /* 0x00000028070a72a5 */ /* 0x000fe4000f8e00ff */
[----:B------:R-:W-:Y:S02]  /*5810*/  USHF.R.U32.HI UR12, URZ, UR57, UR5 ;  /* 0x00000039ff0c7299 */ /* 0x000fe40008011605 */
[----:B------:R-:W-:Y:S01]  /*5820*/  USEL UR6, UR37, UR6, !UP0 ;  /* 0x0000000625067287 */ /* 0x000fe2000c000000 */
[----:B------:R-:W-:Y:S02]  /*5830*/  UMOV UR5, UR9 ;  /* 0x0000000900057c82 */ /* 0x000fe40008000000 */
[----:B------:R-:W-:Y:S01]  /*5840*/  UMOV UR10, UR11 ;  /* 0x0000000b000a7c82 */ /* 0x000fe20008000000 */
[----:B------:R-:W-:Y:S02]  /*5850*/  @UP2 USHF.R.U32.HI UR4, URZ, UR41, UR5 ;  /* 0x00000029ff042299 */ /* 0x000fe40008011605 */
[----:B------:R-:W-:Y:S02]  /*5860*/  @UP2 USHF.R.U32.HI UR7, URZ, UR41, UR10 ;  /* 0x00000029ff072299 */ /* 0x000fe4000801160a */
[----:B------:R-:W-:Y:S02]  /*5870*/  UIMAD UR4, UR42, UR4, URZ ;  /* 0x000000042a0472a4 */ /* 0x000fe4000f8e02ff */
        /* <DEDUP_REMOVED lines=8> */
[----:B------:R-:W-:Y:S02]  /*5900*/  USEL UR11, UR6, UR4, !UP2 ;  /* 0x00000004060b7287 */ /* 0x000fe4000d000000 */
[----:B------:R-:W-:Y:S02]  /*5910*/  UIADD3 UR8, UPT, UPT, -UR5, URZ, URZ ;  /* 0x000000ff05087290 */ /* 0x000fe4000fffe1ff */
[----:B------:R-:W-:Y:S01]  /*5920*/  UIADD3 UR10, UPT, UPT, -UR11, URZ, URZ ;  /* 0x000000ff0b0a7290 */ /* 0x000fe2000fffe1ff */
[----:B------:R-:W-:Y:S01]  /*5930*/  @!UP0 UMOV UR4, UR9 ;  /* 0x0000000900048c82 */ /* 0x000fe20008000000 */
[----:B------:R-:W-:Y:S02]  /*5940*/  UIADD3 UR9, UPT, UPT, -UR6, URZ, URZ ;  /* 0x000000ff06097290 */ /* 0x000fe4000fffe1ff */
[----:B------:R-:W-:Y:S02]  /*5950*/  @!UP0 USHF.R.U32.HI UR4, URZ, UR41, UR4 ;  /* 0x00000029ff048299 */ /* 0x000fe40008011604 */
[----:B------:R-:W-:Y:S02]  /*5960*/  UIMAD UR10, UR42, UR10, UR6 ;  /* 0x0000000a2a0a72a4 */ /* 0x000fe4000f8e0206 */
[----:B------:R-:W-:Y:S04]  /*5970*/  @!UP0 USEL UR4, UR5, UR4, !UP2 ;  /* 0x0000000405048287 */ /* 0x000fe8000d000000 */
[----:B------:R-:W-:Y:S02]  /*5980*/  @!UP0 UIMAD UR10, UR7, UR10, UR4 ;  /* 0x0000000a070a82a4 */ /* 0x000fe4000f8e0204 */
[----:B------:R-:W-:Y:S02]  /*5990*/  @!UP0 UIADD3 UR11, UPT, UPT, UR11, -UR4, URZ ;  /* 0x800000040b0b8290 */ /* 0x000fe4000fffe0ff */
[----:B------:R-:W-:Y:S02]  /*59a0*/  UIMAD UR7, UR43, UR8, UR38 ;  /* 0x000000082b0772a4 */ /* 0x000fe4000f8e0226 */
[----:B------:R-:W-:Y:S02]  /*59b0*/  @!UP0 UIMAD UR6, UR11, UR42, UR5 ;  /* 0x0000002a0b0682a4 */ /* 0x000fe4000f8e0205 */
[----:B------:R-:W-:Y:S01]  /*59c0*/  UIMAD UR4, UR58, UR9, UR37 ;  /* 0x000000093a0472a4 */ /* 0x000fe2000f8e0225 */
[----:B------:R-:W-:Y:S02]  /*59d0*/  @!UP0 UMOV UR5, UR10 ;  /* 0x0000000a00058c82 */ /* 0x000fe40008000000 */
[----:B------:R-:W-:Y:S02]  /*59e0*/  UIMAD UR38, UR5, UR43, UR7 ;  /* 0x0000002b052672a4 */ /* 0x000fe4000f8e0207 */
[----:B------:R-:W-:Y:S11]  /*59f0*/  UIMAD UR37, UR6, UR58, UR4 ;  /* 0x0000003a062572a4 */ /* 0x000ff6000f8e0204 */
[----:B------:R-:W-:Y:S01]  /*5a00*/  @!UPT UIADD3 URZ, UPT, UPT, URZ, URZ, URZ ;  /* 0x000000fffffff290 */ /* 0x000fe2000fffe0ff */
.L_x_91:
[----:B------:R-:W-:Y:S01]  /*5a10*/  UISETP.NE.AND UP0, UPT, UR39, 0x1, UPT ;  /* 0x000000012700788c */ /* 0x000fe2000bf05270 */
[----:B------:R-:W-:Y:S01]  /*5a20*/  LOP3.LUT P0, RZ, R60, 0x1b0, RZ, 0xc0, !PT ;  /* 0x000001b03cff7812 */ /* 0x000fe2000780c0ff */
[----:B------:R-:W-:Y:S01]  /*5a30*/  USHF.L.U32 UR50, UR16, 0x7, URZ ;  /* 0x0000000710327899 */ /* 0x000fe200080006ff */
[----:B------:R-:W-:Y:S01]  /*5a40*/  BSSY.RECONVERGENT B6, `(.L_x_92) ;  /* 0x0000034000067945 */ /* 0x000fe20003800200 */
[----:B------:R-:W-:Y:S01]  /*5a50*/  USHF.L.U32 UR49, UR20, 0x6, URZ ;  /* 0x0000000614317899 */ /* 0x000fe200080006ff */
[----:B------:R-:W-:Y:S06]  /*5a60*/  IADD3 R62, PT, PT, R62, 0x1, RZ ;  /* 0x000000013e3e7810 */ /* 0x000fec0007ffe0ff */
[----:B------:R-:W2:Y:S01]  /*5a70*/  @!UP0 LDCU.128 UR12, c[0x0][0xb10] ;  /* 0x00016200ff0c87ac */ /* 0x000ea20008000c00 */
[----:B------:R-:W3:Y:S01]  /*5a80*/  @!UP0 LDCU UR5, c[0x0][0xb0c] ;  /* 0x00016180ff0587ac */ /* 0x000ee20008000800 */
[----:B------:R-:W4:Y:S01]  /*5a90*/  @!UP0 LDCU UR10, c[0x0][0xb20] ;  /* 0x00016400ff0a87ac */ /* 0x000f220008000800 */
[----:B--2---:R-:W-:Y:S02]  /*5aa0*/  UIMAD.WIDE.U32 UR8, UR38, UR12, URZ ;  /* 0x0000000c260872a5 */ /* 0x004fe4000f8e00ff */
[----:B------:R-:W-:Y:S02]  /*5ab0*/  UIMAD.WIDE.U32 UR6, UR37, UR15, URZ ;  /* 0x0000000f250672a5 */ /* 0x000fe4000f8e00ff */
[----:B------:R-:W-:Y:S03]  /*5ac0*/  @!UP0 UISETP.NE.AND UP1, UPT, UR14, 0x1, UPT ;  /* 0x000000010e00888c */ /* 0x000fe6000bf25270 */
[----:B------:R-:W-:Y:S01]  /*5ad0*/  @!UP0 UMOV UR4, UR9 ;  /* 0x0000000900048c82 */ /* 0x000fe20008000000 */
[----:B---3--:R-:W-:Y:S02]  /*5ae0*/  @!UP0 UISETP.NE.AND UP2, UPT, UR5, 0x1, UPT ;  /* 0x000000010500888c */ /* 0x008fe4000bf45270 */
[----:B------:R-:W-:Y:S01]  /*5af0*/  @!UP0 USHF.R.U32.HI UR4, URZ, UR13, UR4 ;  /* 0x0000000dff048299 */ /* 0x000fe20008011604 */
[----:B------:R-:W-:Y:S02]  /*5b00*/  @!UP0 UMOV UR6, UR7 ;  /* 0x0000000700068c82 */ /* 0x000fe40008000000 */
[----:B----4-:R-:W-:Y:S02]  /*5b10*/  @!UP0 USHF.R.U32.HI UR6, URZ, UR10, UR6 ;  /* 0x0000000aff068299 */ /* 0x010fe40008011606 */
[----:B------:R-:W-:Y:S02]  /*5b20*/  @!UP0 USEL UR7, UR38, UR4, !UP2 ;  /* 0x0000000426078287 */ /* 0x000fe4000d000000 */
[----:B------:R-:W-:Y:S04]  /*5b30*/  @!UP0 USEL UR6, UR37, UR6, !UP1 ;  /* 0x0000000625068287 */ /* 0x000fe8000c800000 */
[----:B------:R-:W-:Y:S02]  /*5b40*/  @!UP0 UIADD3 UR4, UPT, UPT, -UR7, UR6, URZ ;  /* 0x0000000607048290 */ /* 0x000fe4000fffe1ff */
[----:B------:R-:W-:Y:S02]  /*5b50*/  @!UP0 UIADD3 UR6, UPT, UPT, UR7, -UR6, URZ ;  /* 0x8000000607068290 */ /* 0x000fe4000fffe0ff */
[----:B------:R-:W-:Y:S02]  /*5b60*/  @!UP0 UIMAD UR38, UR4, UR5, UR38 ;  /* 0x00000005042682a4 */ /* 0x000fe4000f8e0226 */
[----:B------:R-:W-:Y:S01]  /*5b70*/  @!UP0 UIMAD UR37, UR6, UR14, UR37 ;  /* 0x0000000e062582a4 */ /* 0x000fe2000f8e0225 */
[----:B------:R-:W-:Y:S11]  /*5b80*/  @!P0 BRA `(.L_x_93) ;  /* 0x00000000007c8947 */ /* 0x000ff60003800000 */
[----:B------:R-:W2:Y:S01]  /*5b90*/  LDCU.64 UR8, c[0x4][0x80] ;  /* 0x01001000ff0877ac */ /* 0x000ea20008000a00 */
[----:B------:R-:W-:Y:S01]  /*5ba0*/  MOV R2, 0x0 ;  /* 0x0000000000027802 */ /* 0x000fe20000000f00 */
[----:B------:R-:W-:Y:S02]  /*5bb0*/  HFMA2 R12, -RZ, RZ, 0, 5.9604644775390625e-08 ;  /* 0x00000001ff0c7431 */ /* 0x000fe400000001ff */
[----:B------:R-:W-:Y:S01]  /*5bc0*/  IMAD.MOV.U32 R8, RZ, RZ, 0x70 ;  /* 0x00000070ff087424 */ /* 0x000fe200078e00ff */
[----:B------:R3:W4:Y:S01]  /*5bd0*/  LDC.64 R14, c[0x4][R2] ;  /* 0x01000000020e7b82 */ /* 0x0007220000000a00 */
[----:B------:R-:W1:Y:S01]  /*5be0*/  LDCU.64 UR6, c[0x4][0x88] ;  /* 0x01001100ff0677ac */ /* 0x000e620008000a00 */
[----:B------:R-:W-:Y:S01]  /*5bf0*/  IMAD.MOV.U32 R13, RZ, RZ, RZ ;  /* 0x000000ffff0d7224 */ /* 0x000fe200078e00ff */
[----:B------:R-:W1:Y:S01]  /*5c00*/  LDCU.64 UR4, c[0x4][0x8] ;  /* 0x01000100ff0477ac */ /* 0x000e620008000a00 */
[----:B--2---:R-:W-:Y:S01]  /*5c10*/  MOV R5, UR9 ;  /* 0x0000000900057c02 */ /* 0x004fe20008000f00 */
[----:B------:R-:W-:Y:S01]  /*5c20*/  IMAD.U32 R4, RZ, RZ, UR8 ;  /* 0x00000008ff047e24 */ /* 0x000fe2000f8e00ff */
[----:B-1----:R-:W-:Y:S01]  /*5c30*/  MOV R7, UR7 ;  /* 0x0000000700077c02 */ /* 0x002fe20008000f00 */
[----:B------:R-:W-:Y:S01]  /*5c40*/  IMAD.U32 R6, RZ, RZ, UR6 ;  /* 0x00000006ff067e24 */ /* 0x000fe2000f8e00ff */
[----:B------:R-:W-:Y:S01]  /*5c50*/  MOV R11, UR5 ;  /* 0x00000005000b7c02 */ /* 0x000fe20008000f00 */
[----:B------:R-:W-:Y:S02]  /*5c60*/  IMAD.U32 R10, RZ, RZ, UR4 ;  /* 0x00000004ff0a7e24 */ /* 0x000fe4000f8e00ff */
[----:B------:R-:W-:Y:S07]  /*5c70*/  LEPC R20, `(.L_x_94) ;  /* 0x000000001014794e */ /* 0x000fee0000000000 */
[----:B---345:R-:W-:Y:S05]  /*5c80*/  CALL.ABS.NOINC R14 ;  /* 0x000000000e007343 */ /* 0x038fea0003c00000 */
.L_x_94:
[----:B------:R-:W1:Y:S01]  /*5c90*/  LDCU.64 UR8, c[0x4][0x80] ;  /* 0x01001000ff0877ac */ /* 0x000e620008000a00 */
[----:B------:R-:W2:Y:S01]  /*5ca0*/  LDC.64 R2, c[0x4][R2] ;  /* 0x0100000002027b82 */ /* 0x000ea20000000a00 */
[----:B------:R-:W-:Y:S02]  /*5cb0*/  HFMA2 R12, -RZ, RZ, 0, 5.9604644775390625e-08 ;  /* 0x00000001ff0c7431 */ /* 0x000fe400000001ff */
[----:B------:R-:W-:Y:S02]  /*5cc0*/  IMAD.MOV.U32 R8, RZ, RZ, 0x70 ;  /* 0x00000070ff087424 */ /* 0x000fe400078e00ff */
[----:B------:R-:W-:Y:S01]  /*5cd0*/  IMAD.MOV.U32 R13, RZ, RZ, RZ ;  /* 0x000000ffff0d7224 */ /* 0x000fe200078e00ff */
[----:B------:R-:W3:Y:S01]  /*5ce0*/  LDCU.64 UR6, c[0x4][0x88] ;  /* 0x01001100ff0677ac */ /* 0x000ee20008000a00 */
[----:B------:R-:W4:Y:S01]  /*5cf0*/  LDCU.64 UR4, c[0x4][0x8] ;  /* 0x01000100ff0477ac */ /* 0x000f220008000a00 */
[----:B-1----:R-:W-:Y:S02]  /*5d00*/  MOV R4, UR8 ;  /* 0x0000000800047c02 */ /* 0x002fe40008000f00 */
[----:B------:R-:W-:Y:S02]  /*5d10*/  MOV R5, UR9 ;  /* 0x0000000900057c02 */ /* 0x000fe40008000f00 */
[----:B---3--:R-:W-:Y:S01]  /*5d20*/  MOV R7, UR7 ;  /* 0x0000000700077c02 */ /* 0x008fe20008000f00 */
[----:B------:R-:W-:Y:S01]  /*5d30*/  IMAD.U32 R6, RZ, RZ, UR6 ;  /* 0x00000006ff067e24 */ /* 0x000fe2000f8e00ff */
[----:B----4-:R-:W-:Y:S01]  /*5d40*/  MOV R11, UR5 ;  /* 0x00000005000b7c02 */ /* 0x010fe20008000f00 */
[----:B------:R-:W-:Y:S02]  /*5d50*/  IMAD.U32 R10, RZ, RZ, UR4 ;  /* 0x00000004ff0a7e24 */ /* 0x000fe4000f8e00ff */
[----:B------:R-:W-:Y:S07]  /*5d60*/  LEPC R20, `(.L_x_93) ;  /* 0x000000001014794e */ /* 0x000fee0000000000 */
[----:B--2---:R-:W-:Y:S05]  /*5d70*/  CALL.ABS.NOINC R2 ;  /* 0x0000000002007343 */ /* 0x004fea0003c00000 */
.L_x_93:
[----:B------:R-:W-:Y:S05]  /*5d80*/  BSYNC.RECONVERGENT B6 ;  /* 0x0000000000067941 */ /* 0x000fea0003800200 */
.L_x_92:
[----:B------:R-:W-:Y:S02]  /*5d90*/  R2UR UR6, R59 ;  /* 0x000000003b0672ca */ /* 0x000fe400000e0000 */
[----:B------:R-:W-:Y:S02]  /*5da0*/  R2UR UR5, R73 ;  /* 0x00000000490572ca */ /* 0x000fe400000e0000 */
[----:B------:R-:W-:Y:S02]  /*5db0*/  R2UR UR4, R72 ;  /* 0x00000000480472ca */ /* 0x000fe400000e0000 */
[----:B------:R-:W-:Y:S02]  /*5dc0*/  ISETP.NE.U32.AND P4, PT, R54, RZ, PT ;  /* 0x000000ff3600720c */ /* 0x000fe40003f85070 */
[----:B------:R-:W-:Y:S02]  /*5dd0*/  ISETP.NE.U32.AND P2, PT, RZ, UR54, PT ;  /* 0x00000036ff007c0c */ /* 0x000fe4000bf45070 */
[----:B------:R-:W-:Y:S02]  /*5de0*/  ISETP.NE.AND.EX P4, PT, R55, RZ, PT, P4 ;  /* 0x000000ff3700720c */ /* 0x000fe40003f85340 */
[----:B------:R-:W-:Y:S01]  /*5df0*/  ISETP.NE.AND.EX P2, PT, RZ, UR55, PT, P2 ;  /* 0x00000037ff007c0c */ /* 0x000fe2000bf45320 */
[----:B------:R-:W-:Y:S02]  /*5e00*/  UISETP.NE.AND UP2, UPT, UR6, URZ, UPT ;  /* 0x000000ff0600728c */ /* 0x000fe4000bf45270 */
[----:B------:R-:W-:Y:S04]  /*5e10*/  UISETP.NE.U32.AND UP0, UPT, UR5, URZ, UPT ;  /* 0x000000ff0500728c */ /* 0x000fe8000bf05070 */
[----:B------:R-:W-:Y:S01]  /*5e20*/  UISETP.NE.AND.EX UP1, UPT, UR4, URZ, UPT, UP0 ;  /* 0x000000ff0400728c */ /* 0x000fe2000bf25300 */
[----:B------:R-:W-:Y:S01]  /*5e30*/  PLOP3.LUT P1, PT, PT, PT, UP2, 0x80, 0x8 ;  /* 0x000000000008781c */ /* 0x000fe20003f2f028 */
[----:B------:R-:W-:Y:S03]  /*5e40*/  UPLOP3.LUT UP0, UPT, UPT, UPT, UPT, 0x40, 0x4 ;  /* 0x000000000004789c */ /* 0x000fe60003f0e870 */
[----:B------:R-:W-:Y:S06]  /*5e50*/  @UP2 UPLOP3.LUT UP0, UPT, UPT, UPT, UP1, 0x80, 0x8 ;  /* 0x000000000008289c */ /* 0x000fec0003f0f010 */
[----:B------:R-:W-:Y:S01]  /*5e60*/  PLOP3.LUT P0, PT, PT, PT, UP0, 0x80, 0x8 ;  /* 0x000000000008781c */ /* 0x000fe20003f0f008 */
[----:B------:R-:W-:Y:S01]  /*5e70*/  @!UPT UIADD3 URZ, UPT, UPT, URZ, URZ, URZ ;  /* 0x000000fffffff290 */ /* 0x000fe2000fffe0ff */
[----:B------:R-:W-:Y:S11]  /*5e80*/  BRA.U !UP1, `(.L_x_95) ;  /* 0x0000000109407547 */ /* 0x000ff6000b800000 */
[----:B------:R-:W-:Y:S01]  /*5e90*/  UISETP.NE.U32.AND UP0, UPT, UR54, URZ, UPT ;  /* 0x000000ff3600728c */ /* 0x000fe2000bf05070 */
[----:B------:R-:W-:Y:S01]  /*5ea0*/  R2UR UR6, R73 ;  /* 0x00000000490672ca */ /* 0x000fe200000e0000 */
[----:B------:R-:W2:Y:S01]  /*5eb0*/  LDCU.64 UR8, c[0x0][0x358] ;  /* 0x00006b00ff0877ac */ /* 0x000ea20008000a00 */
[----:B------:R-:W-:Y:S02]  /*5ec0*/  HFMA2 R56, -RZ, RZ, 0, 5.9604644775390625e-08 ;  /* 0x00000001ff387431 */ /* 0x000fe400000001ff */
[----:B-1----:R-:W-:Y:S01]  /*5ed0*/  IMAD.MOV.U32 R0, RZ, RZ, 0x1 ;  /* 0x00000001ff007424 */ /* 0x002fe200078e00ff */
[----:B------:R-:W-:Y:S06]  /*5ee0*/  UISETP.NE.AND.EX UP0, UPT, UR55, URZ, UPT, UP0 ;  /* 0x000000ff3700728c */ /* 0x000fec000bf05300 */
[----:B------:R-:W-:Y:S05]  /*5ef0*/  PLOP3.LUT P3, PT, PT, PT, UP0, 0x80, 0x8 ;  /* 0x000000000008781c */ /* 0x000fea0003f6f008 */
[----:B------:R-:W1:Y:S01]  /*5f00*/  @UP0 LDCU.64 UR4, c[0x0][0x888] ;  /* 0x00011100ff0407ac */ /* 0x000e620008000a00 */
[----:B------:R-:W-:Y:S07]  /*5f10*/  @UP0 UIMAD UR6, UR36, UR6, URZ ;  /* 0x00000006240602a4 */ /* 0x000fee000f8e02ff */
[----:B------:R-:W-:Y:S01]  /*5f20*/  @!P3 PRMT R56, R0, 0x7610, R56 ;  /* 0x000076100038b816 */ /* 0x000fe20000000038 */
[----:B-1----:R-:W-:Y:S06]  /*5f30*/  @UP0 UIMAD.WIDE UR4, UR6, 0x4, UR4 ;  /* 0x00000004060408a5 */ /* 0x002fec000f8e0204 */
[----:B------:R-:W-:Y:S02]  /*5f40*/  IMAD.U32 R2, RZ, RZ, UR4 ;  /* 0x00000004ff027e24 */ /* 0x000fe4000f8e00ff */
[----:B------:R-:W-:Y:S03]  /*5f50*/  IMAD.U32 R3, RZ, RZ, UR5 ;  /* 0x00000005ff037e24 */ /* 0x000fe6000f8e00ff */
[----:B------:R-:W1:Y:S02]  /*5f60*/  @!UP0 LDCU UR4, c[0x0][0x880] ;  /* 0x00011000ff0487ac */ /* 0x000e640008000800 */
[----:B--2--5:R2:W5:Y:S02]  /*5f70*/  @P3 LDG.E R27, desc[UR8][R2.64] ;  /* 0x00000008021b3981 */ /* 0x024564000c1e1900 */
[----:B-12---:R-:W-:Y:S02]  /*5f80*/  @!P3 MOV R27, UR4 ;  /* 0x00000004001bbc02 */ /* 0x006fe40008000f00 */
.L_x_95:
[----:B------:R-:W-:Y:S05]  /*5f90*/  @!P4 BRA `(.L_x_96) ;  /* 0x000000000024c947 */ /* 0x000fea0003800000 */
[----:B------:R-:W-:Y:S01]  /*5fa0*/  ISETP.NE.U32.AND P3, PT, R52, RZ, PT ;  /* 0x000000ff3400720c */ /* 0x000fe20003f65070 */
[----:B------:R-:W2:Y:S03]  /*5fb0*/  LDCU.64 UR4, c[0x0][0x358] ;  /* 0x00006b00ff0477ac */ /* 0x000ea60008000a00 */
[----:B------:R-:W-:Y:S11]  /*5fc0*/  ISETP.NE.AND.EX P3, PT, R53, RZ, PT, P3 ;  /* 0x000000ff3500720c */ /* 0x000ff60003f65330 */
[----:B------:R-:W-:Y:S02]  /*5fd0*/  @!UPT UIADD3 URZ, UPT, UPT, URZ, URZ, URZ ;  /* 0x000000fffffff290 */ /* 0x000fe4000fffe0ff */
[----:B------:R-:W3:Y:S01]  /*5fe0*/  @P3 LDC.64 R2, c[0x0][0x8a8] ;  /* 0x00022a00ff023b82 */ /* 0x000ee20000000a00 */
[----:B-1----:R-:W-:Y:S04]  /*5ff0*/  @P3 IMAD R0, R54, UR36, RZ ;  /* 0x0000002436003c24 */ /* 0x002fe8000f8e02ff */
[----:B---3--:R-:W-:Y:S05]  /*6000*/  @P3 IMAD.WIDE R2, R0, 0x4, R2 ;  /* 0x0000000400023825 */ /* 0x008fea00078e0202 */
[----:B--2--5:R2:W5:Y:S02]  /*6010*/  @P3 LDG.E R24, desc[UR4][R2.64] ;  /* 0x0000000402183981 */ /* 0x024564000c1e1900 */
[----:B--2---:R-:W3:Y:S02]  /*6020*/  @!P3 LDC R24, c[0x0][0x8a0] ;  /* 0x00022800ff18bb82 */ /* 0x004ee40000000800 */
.L_x_96:
[----:B-----5:R-:W-:Y:S01]  /*6030*/  FSETP.NEU.AND P3, PT, R27, RZ, PT ;  /* 0x000000ff1b00720b */ /* 0x020fe20003f6d000 */
[----:B------:R-:W-:Y:S01]  /*6040*/  BSSY B1, `(.L_x_97) ;  /* 0x0000039000017945 */ /* 0x000fe20003800000 */
[----:B------:R-:W-:Y:S01]  /*6050*/  SEL R3, RZ, 0xffffffff, P2 ;  /* 0xffffffffff037807 */ /* 0x000fe20001000000 */
[----:B------:R-:W-:Y:S01]  /*6060*/  IMAD.MOV.U32 R35, RZ, RZ, 0x1 ;  /* 0x00000001ff237424 */ /* 0x000fe200078e00ff */
[----:B------:R-:W-:Y:S01]  /*6070*/  @P1 LOP3.LUT P2, RZ, R56, 0xff, RZ, 0xc0, !PT ;  /* 0x000000ff38ff1812 */ /* 0x000fe2000784c0ff */
[----:B------:R-:W-:Y:S01]  /*6080*/  IMAD R25, R22, 0x40, R23 ;  /* 0x0000004016197824 */ /* 0x000fe200078e0217 */
[----:B------:R-:W-:Y:S01]  /*6090*/  @P1 SEL R2, RZ, 0xffffffff, P3 ;  /* 0xffffffffff021807 */ /* 0x000fe20001800000 */
[----:B------:R-:W-:Y:S01]  /*60a0*/  IMAD R63, R70, -0x10, R68 ;  /* 0xfffffff0463f7824 */ /* 0x000fe200078e0244 */
[----:B------:R-:W-:Y:S01]  /*60b0*/  LOP3.LUT R66, R66, 0x1, RZ, 0x3c, !PT ;  /* 0x0000000142427812 */ /* 0x000fe200078e3cff */
[----:B------:R-:W-:Y:S01]  /*60c0*/  IMAD.MOV.U32 R34, RZ, RZ, RZ ;  /* 0x000000ffff227224 */ /* 0x000fe200078e00ff */
[----:B------:R-:W-:Y:S02]  /*60d0*/  @P0 SEL R2, R3, R2, !P2 ;  /* 0x0000000203020207 */ /* 0x000fe40005000000 */
[----:B------:R-:W-:Y:S02]  /*60e0*/  CS2R R38, SRZ ;  /* 0x0000000000267805 */ /* 0x000fe4000001ff00 */
[----:B------:R-:W-:Y:S02]  /*60f0*/  LEA R75, R22, UR44, 0x3 ;  /* 0x0000002c164b7c11 */ /* 0x000fe4000f8e18ff */
[----:B------:R-:W-:Y:S02]  /*6100*/  CS2R R36, SRZ ;  /* 0x0000000000247805 */ /* 0x000fe4000001ff00 */
[----:B------:R-:W-:Y:S02]  /*6110*/  @P1 LOP3.LUT R2, R2, 0x1, RZ, 0xc0, !PT ;  /* 0x0000000102021812 */ /* 0x000fe400078ec0ff */
[----:B------:R-:W-:Y:S02]  /*6120*/  CS2R R42, SRZ ;  /* 0x00000000002a7805 */ /* 0x000fe4000001ff00 */
[----:B-1----:R-:W-:Y:S02]  /*6130*/  SHF.L.U32 R0, R65, 0x1f, RZ ;  /* 0x0000001f41007819 */ /* 0x002fe400000006ff */
[----:B------:R-:W-:Y:S02]  /*6140*/  CS2R R40, SRZ ;  /* 0x0000000000287805 */ /* 0x000fe4000001ff00 */
[----:B------:R-:W-:Y:S02]  /*6150*/  ISETP.NE.U32.OR P5, PT, R2, 0x1, !P1 ;  /* 0x000000010200780c */ /* 0x000fe40004fa5470 */
[----:B------:R-:W-:Y:S02]  /*6160*/  CS2R R46, SRZ ;  /* 0x00000000002e7805 */ /* 0x000fe4000001ff00 */
[----:B------:R-:W-:Y:S02]  /*6170*/  PLOP3.LUT P2, PT, PT, PT, UP1, 0x80, 0x8 ;  /* 0x000000000008781c */ /* 0x000fe40003f4f018 */
[----:B------:R-:W-:Y:S02]  /*6180*/  CS2R R44, SRZ ;  /* 0x00000000002c7805 */ /* 0x000fe4000001ff00 */
[----:B------:R-:W-:Y:S02]  /*6190*/  LOP3.LUT P4, R61, R56, 0xff, RZ, 0xc0, !PT ;  /* 0x000000ff383d7812 */ /* 0x000fe4000788c0ff */
[----:B------:R-:W-:Y:S02]  /*61a0*/  CS2R R50, SRZ ;  /* 0x0000000000327805 */ /* 0x000fe4000001ff00 */
[----:B------:R-:W-:Y:S02]  /*61b0*/  SEL R2, RZ, 0xffffffff, P3 ;  /* 0xffffffffff027807 */ /* 0x000fe40001800000 */
[----:B------:R-:W-:Y:S02]  /*61c0*/  CS2R R48, SRZ ;  /* 0x0000000000307805 */ /* 0x000fe4000001ff00 */
[----:B------:R-:W-:Y:S02]  /*61d0*/  P2R R74, PR, RZ, 0x20 ;  /* 0x00000020ff4a7803 */ /* 0x000fe40000000000 */
[----:B------:R-:W-:Y:S02]  /*61e0*/  @P5 SHF.L.U32 R4, R66, 0x1f, RZ ;  /* 0x0000001f42045819 */ /* 0x000fe400000006ff */
[----:B------:R-:W-:Y:S02]  /*61f0*/  @P2 SEL R2, R3, R2, !P4 ;  /* 0x0000000203022207 */ /* 0x000fe40006000000 */
[----:B------:R-:W1:Y:S02]  /*6200*/  @P5 SYNCS.PHASECHK.TRANS64.TRYWAIT P1, [UR44+0x40], R4 ;  /* 0x00004004ff0055a7 */ /* 0x000e64000802112c */
[----:B------:R-:W-:Y:S04]  /*6210*/  LOP3.LUT R2, R2, 0x1, RZ, 0xc0, !PT ;  /* 0x0000000102027812 */ /* 0x000fe800078ec0ff */
[----:B------:R-:W-:Y:S04]  /*6220*/  ISETP.NE.U32.AND P2, PT, R2, 0x1, PT ;  /* 0x000000010200780c */ /* 0x000fe80003f45070 */
[----:B------:R-:W-:Y:S01]  /*6230*/  P2R R76, PR, RZ, 0x4 ;  /* 0x00000004ff4c7803 */ /* 0x000fe20000000000 */
[----:B------:R2:W4:Y:S01]  /*6240*/  SYNCS.PHASECHK.TRANS64.TRYWAIT P0, [R75+URZ+0xb0], R0 ;  /* 0x0000b0004b0075a7 */ /* 0x00052200080011ff */
[----:B-1----:R-:W-:Y:S01]  /*6250*/  @P5 SEL R35, RZ, 0x1, !P1 ;  /* 0x00000001ff235807 */ /* 0x002fe20004800000 */
[----:B--2---:R-:W-:Y:S06]  /*6260*/  @!P5 BRA `(.L_x_98) ;  /* 0x000000000058d947 */ /* 0x004fec0003800000 */
[----:B------:R-:W-:Y:S01]  /*6270*/  IMAD.MOV.U32 R39, RZ, RZ, RZ ;  /* 0x000000ffff277224 */ /* 0x000fe200078e00ff */
[----:B------:R-:W-:Y:S01]  /*6280*/  ISETP.NE.AND P1, PT, R35, RZ, PT ;  /* 0x000000ff2300720c */ /* 0x000fe20003f25270 */
[----:B------:R-:W-:Y:S01]  /*6290*/  BSSY B0, `(.L_x_99) ;  /* 0x000000c000007945 */ /* 0x000fe20003800000 */
[----:B------:R-:W-:Y:S02]  /*62a0*/  CS2R R50, SRZ ;  /* 0x0000000000327805 */ /* 0x000fe4000001ff00 */
[----:B------:R-:W-:Y:S02]  /*62b0*/  CS2R R48, SRZ ;  /* 0x0000000000307805 */ /* 0x000fe4000001ff00 */
[----:B------:R-:W-:Y:S02]  /*62c0*/  CS2R R46, SRZ ;  /* 0x00000000002e7805 */ /* 0x000fe4000001ff00 */
[----:B------:R-:W-:Y:S02]  /*62d0*/  CS2R R44, SRZ ;  /* 0x00000000002c7805 */ /* 0x000fe4000001ff00 */
[----:B------:R-:W-:Y:S02]  /*62e0*/  CS2R R42, SRZ ;  /* 0x00000000002a7805 */ /* 0x000fe4000001ff00 */
[----:B------:R-:W-:Y:S02]  /*62f0*/  CS2R R40, SRZ ;  /* 0x0000000000287805 */ /* 0x000fe4000001ff00 */
[----:B------:R-:W-:Y:S01]  /*6300*/  CS2R R36, SRZ ;  /* 0x0000000000247805 */ /* 0x000fe2000001ff00 */
[----:B------:R-:W-:Y:S06]  /*6310*/  @P1 BRA `(.L_x_100) ;  /* 0x00000000000c1947 */ /* 0x000fec0003800000 */
[----:B------:R-:W-:Y:S04]  /*6320*/  SHF.L.U32 R3, R66, 0x1f, RZ ;  /* 0x0000001f42037819 */ /* 0x000fe800000006ff */
[----:B------:R-:W1:Y:S02]  /*6330*/  SYNCS.PHASECHK.TRANS64.TRYWAIT P1, [UR44+0x40], R3 ;  /* 0x00004003ff0075a7 */ /* 0x000e64000802112c */
[----:B-1----:R-:W-:Y:S05]  /*6340*/  @!P1 BRA `(.L_x_101) ;  /* 0x0000003000789947 */ /* 0x002fea0003800000 */
.L_x_100:
[----:B------:R-:W-:Y:S05]  /*6350*/  BSYNC B0 ;  /* 0x0000000000007941 */ /* 0x000fea0003800000 */
.L_x_99:
[----:B------:R-:W-:Y:S01]  /*6360*/  ISETP.NE.AND P1, PT, R76, RZ, PT ;  /* 0x000000ff4c00720c */ /* 0x000fe20003f25270 */
[----:B------:R-:W-:Y:S11]  /*6370*/  HFMA2 R34, -RZ, RZ, 0, 5.9604644775390625e-08 ;  /* 0x00000001ff227431 */ /* 0x000ff600000001ff */
[----:B------:R-:W-:Y:S01]  /*6380*/  @!UPT UIADD3 URZ, UPT, UPT, URZ, URZ, URZ ;  /* 0x000000fffffff290 */ /* 0x000fe2000fffe0ff */
[----:B------:R2:W1:Y:S04]  /*6390*/  @P1 LDS.128 R48, [R69] ;  /* 0x0000000045301984 */ /* 0x0004680000000c00 */
[----:B------:R2:W1:Y:S04]  /*63a0*/  @P1 LDS.128 R44, [R68+0x10] ;  /* 0x00001000442c1984 */ /* 0x0004680000000c00 */
[----:B------:R2:W1:Y:S04]  /*63b0*/  @P1 LDS.128 R40, [R67+0x20] ;  /* 0x0000200043281984 */ /* 0x0004680000000c00 */
[----:B------:R2:W1:Y:S02]  /*63c0*/  @P1 LDS.128 R36, [R63+0x30] ;  /* 0x000030003f241984 */ /* 0x0004640000000c00 */
.L_x_98:
[----:B------:R-:W-:Y:S05]  /*63d0*/  BSYNC B1 ;  /* 0x0000000000017941 */ /* 0x000fea0003800000 */
.L_x_97:
[----:B-1----:R-:W-:Y:S04]  /*63e0*/  SHF.R.U32.HI R2, RZ, 0x15, R25 ;  /* 0x00000015ff027819 */ /* 0x002fe80000011619 */
[----:B------:R-:W-:Y:S01]  /*63f0*/  LOP3.LUT P1, RZ, R2, 0x3, R57, 0x48, !PT ;  /* 0x0000000302ff7812 */ /* 0x000fe20007824839 */
[----:B------:R-:W-:Y:S01]  /*6400*/  @!UPT UIADD3 URZ, UPT, UPT, URZ, URZ, URZ ;  /* 0x000000fffffff290 */ /* 0x000fe2000fffe0ff */
[----:B----4-:R-:W-:Y:S11]  /*6410*/  @P0 BRA `(.L_x_102) ;  /* 0x0000000000080947 */ /* 0x010ff60003800000 */
[----:B------:R-:W1:Y:S02]  /*6420*/  SYNCS.PHASECHK.TRANS64.TRYWAIT P0, [R75+URZ+0xb0], R0 ;  /* 0x0000b0004b0075a7 */ /* 0x000e6400080011ff */
[----:B-1----:R-:W-:Y:S05]  /*6430*/  @!P0 BRA `(.L_x_103) ;  /* 0x0000003000548947 */ /* 0x002fea0003800000 */
.L_x_102:
[----:B------:R-:W-:Y:S05]  /*6440*/  @!P1 BRA `(.L_x_104) ;  /* 0x0000000000409947 */ /* 0x000fea0003800000 */
[----:B------:R-:W4:Y:S01]  /*6450*/  LDCU.64 UR8, c[0x4][0x70] ;  /* 0x01000e00ff0877ac */ /* 0x000f220008000a00 */
[----:B------:R-:W-:Y:S01]  /*6460*/  MOV R3, 0x0 ;  /* 0x0000000000037802 */ /* 0x000fe20000000f00 */
[----:B------:R-:W-:Y:S02]  /*6470*/  HFMA2 R12, -RZ, RZ, 0, 5.9604644775390625e-08 ;  /* 0x00000001ff0c7431 */ /* 0x000fe400000001ff */
[----:B------:R-:W-:Y:S02]  /*6480*/  IMAD.MOV.U32 R8, RZ, RZ, 0x192 ;  /* 0x00000192ff087424 */ /* 0x000fe400078e00ff */
[----:B------:R-:W-:Y:S01]  /*6490*/  IMAD.MOV.U32 R13, RZ, RZ, RZ ;  /* 0x000000ffff0d7224 */ /* 0x000fe200078e00ff */
[----:B------:R-:W5:Y:S01]  /*64a0*/  LDCU.64 UR6, c[0x4][0x78] ;  /* 0x01000f00ff0677ac */ /* 0x000f620008000a00 */
[----:B------:R-:W1:Y:S01]  /*64b0*/  LDC.64 R2, c[0x4][R3] ;  /* 0x0100000003027b82 */ /* 0x000e620000000a00 */
[----:B------:R-:W2:Y:S01]  /*64c0*/  LDCU.64 UR4, c[0x4][0x10] ;  /* 0x01000200ff0477ac */ /* 0x000ea20008000a00 */
[----:B----4-:R-:W-:Y:S01]  /*64d0*/  MOV R5, UR9 ;  /* 0x0000000900057c02 */ /* 0x010fe20008000f00 */
[----:B------:R-:W-:Y:S01]  /*64e0*/  IMAD.U32 R4, RZ, RZ, UR8 ;  /* 0x00000008ff047e24 */ /* 0x000fe2000f8e00ff */
[----:B-----5:R-:W-:Y:S01]  /*64f0*/  MOV R7, UR7 ;  /* 0x0000000700077c02 */ /* 0x020fe20008000f00 */
[----:B------:R-:W-:Y:S01]  /*6500*/  IMAD.U32 R6, RZ, RZ, UR6 ;  /* 0x00000006ff067e24 */ /* 0x000fe2000f8e00ff */
[----:B--2---:R-:W-:Y:S01]  /*6510*/  MOV R11, UR5 ;  /* 0x00000005000b7c02 */ /* 0x004fe20008000f00 */
[----:B------:R-:W-:Y:S02]  /*6520*/  IMAD.U32 R10, RZ, RZ, UR4 ;  /* 0x00000004ff0a7e24 */ /* 0x000fe4000f8e00ff */
[----:B------:R-:W-:Y:S07]  /*6530*/  LEPC R20, `(.L_x_104) ;  /* 0x000000001014794e */ /* 0x000fee0000000000 */
[----:B-1-3--:R-:W-:Y:S05]  /*6540*/  CALL.ABS.NOINC R2 ;  /* 0x0000000002007343 */ /* 0x00afea0003c00000 */
.L_x_104:
[----:B------:R-:W-:Y:S01]  /*6550*/  LOP3.LUT R20, R48, 0xffffe000, RZ, 0xc0, !PT ;  /* 0xffffe00030147812 */ /* 0x000fe200078ec0ff */
[----:B------:R-:W-:Y:S05]  /*6560*/  WARPSYNC.ALL ;  /* 0x0000000000007948 */ /* 0x000fea0003800000 */
[----:B------:R-:W-:Y:S01]  /*6570*/  R2UR UR4, R25 ;  /* 0x00000000190472ca */ /* 0x000fe200000e0000 */
[----:B------:R-:W-:Y:S01]  /*6580*/  BSSY.RECONVERGENT B0, `(.L_x_105) ;  /* 0x0000058000007945 */ /* 0x000fe20003800200 */
[----:B------:R-:W-:Y:S02]  /*6590*/  LOP3.LUT R21, R49, 0xffffe000, RZ, 0xc0, !PT ;  /* 0xffffe00031157812 */ /* 0x000fe400078ec0ff */
[----:B------:R-:W-:Y:S02]  /*65a0*/  LOP3.LUT R26, R50, 0xffffe000, RZ, 0xc0, !PT ;  /* 0xffffe000321a7812 */ /* 0x000fe400078ec0ff */
[----:B------:R-:W-:Y:S02]  /*65b0*/  LOP3.LUT R33, R44, 0xffffe000, RZ, 0xc0, !PT ;  /* 0xffffe0002c217812 */ /* 0x000fe400078ec0ff */
[----:B------:R-:W-:Y:S05]  /*65c0*/  ISETP.NE.AND P0, PT, R71, RZ, PT ;  /* 0x000000ff4700720c */ /* 0x000fea0003f05270 */
[----:B------:R-:W1:Y:S02]  /*65d0*/  LDTM.x16 R4, tmem[UR4] ;  /* 0x00000004000479ee */ /* 0x000e640008240000 */
[C---:B-1-3--:R-:W-:Y:S01]  /*65e0*/  FMUL R0, R24.reuse, R4 ;  /* 0x0000000418007220 */ /* 0x04afe20000400000 */
[C---:B------:R-:W-:Y:S01]  /*65f0*/  FMUL R2, R24.reuse, R5 ;  /* 0x0000000518027220 */ /* 0x040fe20000400000 */
[C---:B------:R-:W-:Y:S01]  /*6600*/  FMUL R3, R24.reuse, R6 ;  /* 0x0000000618037220 */ /* 0x040fe20000400000 */
[----:B------:R-:W-:Y:S01]  /*6610*/  FMUL R7, R24, R7 ;  /* 0x0000000718077220 */ /* 0x000fe20000400000 */
[----:B------:R-:W-:Y:S01]  /*6620*/  FFMA R28, R27, R20, R0 ;  /* 0x000000141b1c7223 */ /* 0x000fe20000000000 */
[----:B------:R-:W-:Y:S01]  /*6630*/  LOP3.LUT R20, R51, 0xffffe000, RZ, 0xc0, !PT ;  /* 0xffffe00033147812 */ /* 0x000fe200078ec0ff */
[C---:B------:R-:W-:Y:S01]  /*6640*/  FFMA R29, R27.reuse, R21, R2 ;  /* 0x000000151b1d7223 */ /* 0x040fe20000000002 */
[----:B------:R-:W-:Y:S01]  /*6650*/  LOP3.LUT R21, R46, 0xffffe000, RZ, 0xc0, !PT ;  /* 0xffffe0002e157812 */ /* 0x000fe200078ec0ff */
[----:B------:R-:W-:Y:S01]  /*6660*/  FFMA R30, R27, R26, R3 ;  /* 0x0000001a1b1e7223 */ /* 0x000fe20000000003 */
[----:B------:R-:W-:Y:S01]  /*6670*/  LOP3.LUT R26, R45, 0xffffe000, RZ, 0xc0, !PT ;  /* 0xffffe0002d1a7812 */ /* 0x000fe200078ec0ff */
[----:B------:R-:W-:Y:S01]  /*6680*/  FFMA R31, R27, R20, R7 ;  /* 0x000000141b1f7223 */ /* 0x000fe20000000007 */
[----:B------:R-:W-:Y:S01]  /*6690*/  LOP3.LUT R20, R47, 0xffffe000, RZ, 0xc0, !PT ;  /* 0xffffe0002f147812 */ /* 0x000fe200078ec0ff */
[C---:B------:R-:W-:Y:S01]  /*66a0*/  FMUL R4, R24.reuse, R8 ;  /* 0x0000000818047220 */ /* 0x040fe20000400000 */
[----:B------:R-:W-:Y:S01]  /*66b0*/  F2FP.TF32.F32.PACK_B R28, R28 ;  /* 0x0000001cff1c723e */ /* 0x000fe200024050ff */
[C---:B------:R-:W-:Y:S01]  /*66c0*/  FMUL R5, R24.reuse, R9 ;  /* 0x0000000918057220 */ /* 0x040fe20000400000 */
[----:B------:R-:W-:Y:S01]  /*66d0*/  F2FP.TF32.F32.PACK_B R29, R29 ;  /* 0x0000001dff1d723e */ /* 0x000fe200024050ff */
[C---:B------:R-:W-:Y:S01]  /*66e0*/  FMUL R6, R24.reuse, R10 ;  /* 0x0000000a18067220 */ /* 0x040fe20000400000 */
[----:B------:R-:W-:Y:S01]  /*66f0*/  FMUL R11, R24, R11 ;  /* 0x0000000b180b7220 */ /* 0x000fe20000400000 */
[----:B------:R-:W-:Y:S01]  /*6700*/  F2FP.TF32.F32.PACK_B R30, R30 ;  /* 0x0000001eff1e723e */ /* 0x000fe200024050ff */
[C---:B------:R-:W-:Y:S01]  /*6710*/  FFMA R4, R27.reuse, R33, R4 ;  /* 0x000000211b047223 */ /* 0x040fe20000000004 */
[----:B------:R-:W-:Y:S01]  /*6720*/  F2FP.TF32.F32.PACK_B R31, R31 ;  /* 0x0000001fff1f723e */ /* 0x000fe200024050ff */
[C---:B------:R-:W-:Y:S01]  /*6730*/  FFMA R5, R27.reuse, R26, R5 ;  /* 0x0000001a1b057223 */ /* 0x040fe20000000005 */
[C---:B------:R-:W-:Y:S01]  /*6740*/  FFMA R6, R27.reuse, R21, R6 ;  /* 0x000000151b067223 */ /* 0x040fe20000000006 */
[----:B------:R-:W-:Y:S01]  /*6750*/  FFMA R7, R27, R20, R11 ;  /* 0x000000141b077223 */ /* 0x000fe2000000000b */
[----:B------:R-:W-:Y:S01]  /*6760*/  LOP3.LUT R33, R40, 0xffffe000, RZ, 0xc0, !PT ;  /* 0xffffe00028217812 */ /* 0x000fe200078ec0ff */
[----:B------:R1:W-:Y:S01]  /*6770*/  STS.128 [R69], R28 ;  /* 0x0000001c45007388 */ /* 0x0003e20000000c00 */
[----:B------:R-:W-:Y:S01]  /*6780*/  LOP3.LUT R26, R41, 0xffffe000, RZ, 0xc0, !PT ;  /* 0xffffe000291a7812 */ /* 0x000fe200078ec0ff */
[C---:B------:R-:W-:Y:S01]  /*6790*/  FMUL R8, R24.reuse, R12 ;  /* 0x0000000c18087220 */ /* 0x040fe20000400000 */
[----:B------:R-:W-:Y:S01]  /*67a0*/  FMUL R9, R24, R13 ;  /* 0x0000000d18097220 */ /* 0x000fe20000400000 */
[----:B------:R-:W-:Y:S01]  /*67b0*/  LOP3.LUT R21, R42, 0xffffe000, RZ, 0xc0, !PT ;  /* 0xffffe0002a157812 */ /* 0x000fe200078ec0ff */
[C---:B------:R-:W-:Y:S01]  /*67c0*/  FMUL R10, R24.reuse, R14 ;  /* 0x0000000e180a7220 */ /* 0x040fe20000400000 */
[----:B------:R-:W-:Y:S01]  /*67d0*/  LOP3.LUT R20, R43, 0xffffe000, RZ, 0xc0, !PT ;  /* 0xffffe0002b147812 */ /* 0x000fe200078ec0ff */
[----:B------:R-:W-:Y:S01]  /*67e0*/  FMUL R15, R24, R15 ;  /* 0x0000000f180f7220 */ /* 0x000fe20000400000 */
[----:B------:R-:W-:Y:S01]  /*67f0*/  F2FP.TF32.F32.PACK_B R4, R4 ;  /* 0x00000004ff04723e */ /* 0x000fe200024050ff */
[C---:B------:R-:W-:Y:S01]  /*6800*/  FFMA R8, R27.reuse, R33, R8 ;  /* 0x000000211b087223 */ /* 0x040fe20000000008 */
[----:B------:R-:W-:Y:S01]  /*6810*/  F2FP.TF32.F32.PACK_B R5, R5 ;  /* 0x00000005ff05723e */ /* 0x000fe200024050ff */
[C---:B------:R-:W-:Y:S01]  /*6820*/  FFMA R9, R27.reuse, R26, R9 ;  /* 0x0000001a1b097223 */ /* 0x040fe20000000009 */
[----:B------:R-:W-:Y:S01]  /*6830*/  F2FP.TF32.F32.PACK_B R6, R6 ;  /* 0x00000006ff06723e */ /* 0x000fe200024050ff */
[C---:B------:R-:W-:Y:S01]  /*6840*/  FFMA R10, R27.reuse, R21, R10 ;  /* 0x000000151b0a7223 */ /* 0x040fe2000000000a */
[----:B------:R-:W-:Y:S01]  /*6850*/  F2FP.TF32.F32.PACK_B R7, R7 ;  /* 0x00000007ff07723e */ /* 0x000fe200024050ff */
[----:B------:R-:W-:Y:S01]  /*6860*/  FFMA R11, R27, R20, R15 ;  /* 0x000000141b0b7223 */ /* 0x000fe2000000000f */
[----:B------:R-:W-:Y:S01]  /*6870*/  LOP3.LUT R33, R36, 0xffffe000, RZ, 0xc0, !PT ;  /* 0xffffe00024217812 */ /* 0x000fe200078ec0ff */
[C---:B------:R-:W-:Y:S01]  /*6880*/  FMUL R12, R24.reuse, R16 ;  /* 0x00000010180c7220 */ /* 0x040fe20000400000 */
[----:B------:R-:W-:Y:S01]  /*6890*/  LOP3.LUT R26, R37, 0xffffe000, RZ, 0xc0, !PT ;  /* 0xffffe000251a7812 */ /* 0x000fe200078ec0ff */
[----:B------:R1:W-:Y:S01]  /*68a0*/  STS.128 [R68+0x10], R4 ;  /* 0x0000100444007388 */ /* 0x0003e20000000c00 */
        /* <DEDUP_REMOVED lines=13> */
[----:B------:R-:W-:Y:S02]  /*6980*/  F2FP.TF32.F32.PACK_B R12, R12 ;  /* 0x0000000cff0c723e */ /* 0x000fe400024050ff */
[----:B------:R-:W-:Y:S01]  /*6990*/  F2FP.TF32.F32.PACK_B R13, R13 ;  /* 0x0000000dff0d723e */ /* 0x000fe200024050ff */
[----:B------:R1:W-:Y:S01]  /*69a0*/  STS.128 [R67+0x20], R8 ;  /* 0x0000200843007388 */ /* 0x0003e20000000c00 */
[----:B------:R-:W-:Y:S02]  /*69b0*/  F2FP.TF32.F32.PACK_B R14, R14 ;  /* 0x0000000eff0e723e */ /* 0x000fe400024050ff */
[----:B------:R-:W-:Y:S05]  /*69c0*/  F2FP.TF32.F32.PACK_B R15, R15 ;  /* 0x0000000fff0f723e */ /* 0x000fea00024050ff */
[----:B------:R1:W-:Y:S01]  /*69d0*/  STS.128 [R63+0x30], R12 ;  /* 0x0000300c3f007388 */ /* 0x0003e20000000c00 */
[----:B------:R-:W-:Y:S01]  /*69e0*/  @!PT LDS RZ, [RZ] ;  /* 0x00000000fffff984 */ /* 0x000fe20000000800 */
[----:B------:R-:W-:Y:S01]  /*69f0*/  @!PT LDS RZ, [RZ] ;  /* 0x00000000fffff984 */ /* 0x000fe20000000800 */
[----:B------:R-:W-:Y:S01]  /*6a00*/  @!PT LDS RZ, [RZ] ;  /* 0x00000000fffff984 */ /* 0x000fe20000000800 */
[----:B------:R-:W-:Y:S01]  /*6a10*/  @!PT LDS RZ, [RZ] ;  /* 0x00000000fffff984 */ /* 0x000fe20000000800 */
[----:B------:R3:W-:Y:S07]  /*6a20*/  MEMBAR.ALL.CTA ;  /* 0x0000000000007992 */ /* 0x0007ee0000008000 */
[----:B---3--:R-:W3:Y:S02]  /*6a30*/  FENCE.VIEW.ASYNC.S ;  /* 0x00000000000073c6 */ /* 0x008ee40000000000 */
[----:B---3--:R-:W-:Y:S06]  /*6a40*/  BAR.SYNC.DEFER_BLOCKING 0x1, 0x80 ;  /* 0x0042000000007b1d */ /* 0x008fec0000010000 */
[----:B------:R-:W-:Y:S05]  /*6a50*/  @P0 BRA `(.L_x_106) ;  /* 0x0000000000280947 */ /* 0x000fea0003800000 */
[----:B------:R-:W3:Y:S01]  /*6a60*/  LDCU.64 UR6, c[0x0][0x348] ;  /* 0x00006900ff0677ac */ /* 0x000ee20008000a00 */
[----:B------:R-:W-:Y:S01]  /*6a70*/  UIADD3 UR4, UPT, UPT, UR44, 0x200, URZ ;  /* 0x000002002c047890 */ /* 0x000fe2000fffe0ff */
[----:B------:R-:W-:Y:S05]  /*6a80*/  UMOV UR51, UR36 ;  /* 0x0000002400337c82 */ /* 0x000fea0008000000 */
[----:B------:R-:W-:Y:S04]  /*6a90*/  MOV R60, UR4 ;  /* 0x00000004003c7c02 */ /* 0x000fe80008000f00 */
[----:B------:R-:W-:Y:S01]  /*6aa0*/  R2UR UR48, R60 ;  /* 0x000000003c3072ca */ /* 0x000fe200000e0000 */
[----:B---3--:R-:W-:Y:S04]  /*6ab0*/  UIADD3 UR4, UP0, UPT, UR6, 0x680, URZ ;  /* 0x0000068006047890 */ /* 0x008fe8000ff1e0ff */
[----:B------:R-:W-:Y:S09]  /*6ac0*/  UIADD3.X UR5, UPT, UPT, URZ, UR7, URZ, UP0, !UPT ;  /* 0x00000007ff057290 */ /* 0x000ff200087fe4ff */
[----:B------:R3:W-:Y:S01]  /*6ad0*/  UTMASTG.3D [UR48], [UR4] ;  /* 0x00000030040073b5 */ /* 0x0007e20008010000 */
[----:B------:R0:W-:Y:S01]  /*6ae0*/  UTMACMDFLUSH ;  /* 0x00000000000079b7 */ /* 0x0001e20000000000 */
[----:B---3--:R-:W-:Y:S04]  /*6af0*/  DEPBAR.LE SB0, 0x1 ;  /* 0x000080400000791a */ /* 0x008fe80000000000 */
.L_x_106:
[----:B------:R-:W-:Y:S05]  /*6b00*/  BSYNC.RECONVERGENT B0 ;  /* 0x0000000000007941 */ /* 0x000fea0003800200 */
.L_x_105:
[----:B------:R-:W-:Y:S01]  /*6b10*/  BAR.SYNC.DEFER_BLOCKING 0x1, 0x80 ;  /* 0x0042000000007b1d */ /* 0x000fe20000010000 */
[----:B------:R-:W-:Y:S01]  /*6b20*/  ISETP.NE.AND P1, PT, R74, RZ, PT ;  /* 0x000000ff4a00720c */ /* 0x000fe20003f25270 */
[----:B------:R-:W-:Y:S01]  /*6b30*/  UISETP.NE.AND UP0, UPT, UR52, URZ, UPT ;  /* 0x000000ff3400728c */ /* 0x000fe2000bf05270 */
[----:B------:R-:W-:Y:S11]  /*6b40*/  LEA R3, R34, UR44, 0x3 ;  /* 0x0000002c22037c11 */ /* 0x000ff6000f8e18ff */
[----:B------:R-:W-:Y:S01]  /*6b50*/  @P1 SHF.L.U32 R2, R66, 0x1f, RZ ;  /* 0x0000001f42021819 */ /* 0x000fe200000006ff */
[----:B------:R-:W-:Y:S06]  /*6b60*/  BRA.U !UP0, `(.L_x_107) ;  /* 0x0000000108247547 */ /* 0x000fec000b800000 */
[----:B-1----:R-:W-:Y:S01]  /*6b70*/  IMAD.U32 R5, RZ, RZ, UR46 ;  /* 0x0000002eff057e24 */ /* 0x002fe2000f8e00ff */
[----:B------:R-:W-:Y:S01]  /*6b80*/  MOV R0, UR47 ;  /* 0x0000002f00007c02 */ /* 0x000fe20008000f00 */
[----:B------:R-:W-:Y:S03]  /*6b90*/  UIADD3 UR4, UPT, UPT, UR46, 0x1, URZ ;  /* 0x000000012e047890 */ /* 0x000fe6000fffe0ff */
[----:B------:R-:W-:Y:S01]  /*6ba0*/  @P1 LEA R5, R5, UR44, 0x3 ;  /* 0x0000002c05051c11 */ /* 0x000fe2000f8e18ff */
[----:B------:R-:W-:Y:S04]  /*6bb0*/  UISETP.NE.AND UP0, UPT, UR4, 0x4, UPT ;  /* 0x000000040400788c */ /* 0x000fe8000bf05270 */
[----:B------:R-:W-:Y:S01]  /*6bc0*/  @P1 VIADD R5, R5, 0x60 ;  /* 0x0000006005051836 */ /* 0x000fe20000000000 */
[----:B------:R-:W-:Y:S04]  /*6bd0*/  USEL UR46, UR4, URZ, UP0 ;  /* 0x000000ff042e7287 */ /* 0x000fe80008000000 */
[----:B------:R-:W-:Y:S04]  /*6be0*/  @P1 PRMT R0, R0, 0x654, R5 ;  /* 0x0000065400001816 */ /* 0x000fe80000000005 */
[----:B------:R3:W-:Y:S04]  /*6bf0*/  @P1 SYNCS.ARRIVE.TRANS64.RED.A1T0 RZ, [R0+URZ], RZ ;  /* 0x000000ff00ff19a7 */ /* 0x0007e800081004ff */
.L_x_107:
[----:B------:R-:W4:Y:S01]  /*6c00*/  @P1 SYNCS.PHASECHK.TRANS64.TRYWAIT P0, [R3+URZ+0x40], R2 ;  /* 0x00004002030015a7 */ /* 0x000f2200080011ff */
[----:B------:R-:W-:Y:S01]  /*6c10*/  BSSY B1, `(.L_x_108) ;  /* 0x0000016000017945 */ /* 0x000fe20003800000 */
[----:B----4-:R-:W-:Y:S03]  /*6c20*/  @P1 SEL R35, RZ, 0x1, !P0 ;  /* 0x00000001ff231807 */ /* 0x010fe60004000000 */
[----:B------:R-:W-:Y:S05]  /*6c30*/  @!P1 BRA `(.L_x_109) ;  /* 0x00000000004c9947 */ /* 0x000fea0003800000 */
[----:B------:R-:W-:Y:S01]  /*6c40*/  ISETP.NE.AND P0, PT, R35, RZ, PT ;  /* 0x000000ff2300720c */ /* 0x000fe20003f05270 */
[----:B------:R-:W-:Y:S01]  /*6c50*/  BSSY B0, `(.L_x_110) ;  /* 0x000000b000007945 */ /* 0x000fe20003800000 */
[----:B------:R-:W-:Y:S11]  /*6c60*/  ISETP.NE.AND P1, PT, R76, RZ, PT ;  /* 0x000000ff4c00720c */ /* 0x000ff60003f25270 */
[----:B------:R-:W-:Y:S02]  /*6c70*/  @!UPT UIADD3 URZ, UPT, UPT, URZ, URZ, URZ ;  /* 0x000000fffffff290 */ /* 0x000fe4000fffe0ff */
[C---:B-1----:R-:W-:Y:S01]  /*6c80*/  @P1 IMAD R6, R34.reuse, 0x2000, R69 ;  /* 0x0000200022061824 */ /* 0x042fe200078e0245 */
[C---:B------:R-:W-:Y:S01]  /*6c90*/  @P1 LEA R4, R34.reuse, R67, 0xd ;  /* 0x0000004322041211 */ /* 0x040fe200078e68ff */
[C---:B------:R-:W-:Y:S02]  /*6ca0*/  @P1 IMAD R5, R34.reuse, 0x2000, R68 ;  /* 0x0000200022051824 */ /* 0x040fe400078e0244 */
[----:B------:R-:W-:Y:S01]  /*6cb0*/  @P1 IMAD R2, R34, 0x2000, R63 ;  /* 0x0000200022021824 */ /* 0x000fe200078e023f */
[----:B------:R-:W-:Y:S06]  /*6cc0*/  @P0 BRA `(.L_x_111) ;  /* 0x00000000000c0947 */ /* 0x000fec0003800000 */
[----:B---3--:R-:W-:Y:S04]  /*6cd0*/  SHF.L.U32 R0, R66, 0x1f, RZ ;  /* 0x0000001f42007819 */ /* 0x008fe800000006ff */
[----:B------:R-:W1:Y:S02]  /*6ce0*/  SYNCS.PHASECHK.TRANS64.TRYWAIT P0, [R3+URZ+0x40], R0 ;  /* 0x00004000030075a7 */ /* 0x000e6400080011ff */
[----:B-1----:R-:W-:Y:S05]  /*6cf0*/  @!P0 BRA `(.L_x_112) ;  /* 0x0000002800388947 */ /* 0x002fea0003800000 */
.L_x_111:
[----:B------:R-:W-:Y:S05]  /*6d00*/  BSYNC B0 ;  /* 0x0000000000007941 */ /* 0x000fea0003800000 */
.L_x_110:
[----:B------:R-:W-:Y:S02]  /*6d10*/  ISETP.NE.AND P0, PT, R76, RZ, PT ;  /* 0x000000ff4c00720c */ /* 0x000fe40003f05270 */
[----:B------:R-:W-:Y:S11]  /*6d20*/  IADD3 R34, PT, PT, R34, 0x1, RZ ;  /* 0x0000000122227810 */ /* 0x000ff60007ffe0ff */
[----:B------:R4:W1:Y:S04]  /*6d30*/  @P0 LDS.128 R48, [R6] ;  /* 0x0000000006300984 */ /* 0x0008680000000c00 */
[----:B------:R4:W1:Y:S04]  /*6d40*/  @P0 LDS.128 R44, [R5+0x10] ;  /* 0x00001000052c0984 */ /* 0x0008680000000c00 */
[----:B------:R4:W1:Y:S04]  /*6d50*/  @P0 LDS.128 R40, [R4+0x20] ;  /* 0x0000200004280984 */ /* 0x0008680000000c00 */
[----:B------:R4:W1:Y:S02]  /*6d60*/  @P0 LDS.128 R36, [R2+0x30] ;  /* 0x0000300002240984 */ /* 0x0008640000000c00 */
.L_x_109:
[----:B------:R-:W-:Y:S05]  /*6d70*/  BSYNC B1 ;  /* 0x0000000000017941 */ /* 0x000fea0003800000 */
.L_x_108:
[----:B-1-3--:R-:W-:Y:S05]  /*6d80*/  VIADD R0, R25, 0x10 ;  /* 0x0000001019007836 */ /* 0x00afea0000000000 */
[----:B------:R-:W-:Y:S04]  /*6d90*/  SHF.R.U32.HI R0, RZ, 0x15, R0 ;  /* 0x00000015ff007819 */ /* 0x000fe80000011600 */
[----:B------:R-:W-:Y:S11]  /*6da0*/  LOP3.LUT P0, RZ, R0, 0x3, R57, 0x48, !PT ;  /* 0x0000000300ff7812 */ /* 0x000ff60007804839 */
[----:B------:R-:W-:Y:S02]  /*6db0*/  @!UPT UIADD3 URZ, UPT, UPT, URZ, URZ, URZ ;  /* 0x000000fffffff290 */ /* 0x000fe4000fffe0ff */
[----:B------:R-:W-:Y:S05]  /*6dc0*/  @!P0 BRA `(.L_x_113) ;  /* 0x0000000000408947 */ /* 0x000fea0003800000 */
[----:B------:R-:W1:Y:S01]  /*6dd0*/  LDCU.64 UR8, c[0x4][0x70] ;  /* 0x01000e00ff0877ac */ /* 0x000e620008000a00 */
[----:B------:R-:W-:Y:S01]  /*6de0*/  MOV R3, 0x0 ;  /* 0x0000000000037802 */ /* 0x000fe20000000f00 */
[----:B------:R-:W-:Y:S02]  /*6df0*/  HFMA2 R12, -RZ, RZ, 0, 5.9604644775390625e-08 ;  /* 0x00000001ff0c7431 */ /* 0x000fe400000001ff */
[----:B------:R-:W-:Y:S02]  /*6e00*/  IMAD.MOV.U32 R8, RZ, RZ, 0x192 ;  /* 0x00000192ff087424 */ /* 0x000fe400078e00ff */
[----:B------:R-:W-:Y:S01]  /*6e10*/  IMAD.MOV.U32 R13, RZ, RZ, RZ ;  /* 0x000000ffff0d7224 */ /* 0x000fe200078e00ff */
[----:B------:R-:W3:Y:S01]  /*6e20*/  LDCU.64 UR6, c[0x4][0x78] ;  /* 0x01000f00ff0677ac */ /* 0x000ee20008000a00 */
[----:B----4-:R-:W4:Y:S01]  /*6e30*/  LDC.64 R2, c[0x4][R3] ;  /* 0x0100000003027b82 */ /* 0x010f220000000a00 */
[----:B------:R-:W5:Y:S01]  /*6e40*/  LDCU.64 UR4, c[0x4][0x10] ;  /* 0x01000200ff0477ac */ /* 0x000f620008000a00 */
[----:B-1----:R-:W-:Y:S01]  /*6e50*/  MOV R5, UR9 ;  /* 0x0000000900057c02 */ /* 0x002fe20008000f00 */
[----:B------:R-:W-:Y:S01]  /*6e60*/  IMAD.U32 R4, RZ, RZ, UR8 ;  /* 0x00000008ff047e24 */ /* 0x000fe2000f8e00ff */
[----:B---3--:R-:W-:Y:S01]  /*6e70*/  MOV R7, UR7 ;  /* 0x0000000700077c02 */ /* 0x008fe20008000f00 */
[----:B------:R-:W-:Y:S01]  /*6e80*/  IMAD.U32 R6, RZ, RZ, UR6 ;  /* 0x00000006ff067e24 */ /* 0x000fe2000f8e00ff */
[----:B-----5:R-:W-:Y:S01]  /*6e90*/  MOV R11, UR5 ;  /* 0x00000005000b7c02 */ /* 0x020fe20008000f00 */
[----:B------:R-:W-:Y:S02]  /*6ea0*/  IMAD.U32 R10, RZ, RZ, UR4 ;  /* 0x00000004ff0a7e24 */ /* 0x000fe4000f8e00ff */
[----:B------:R-:W-:Y:S07]  /*6eb0*/  LEPC R20, `(.L_x_113) ;  /* 0x000000001014794e */ /* 0x000fee0000000000 */
[----:B--2-4-:R-:W-:Y:S05]  /*6ec0*/  CALL.ABS.NOINC R2 ;  /* 0x0000000002007343 */ /* 0x014fea0003c00000 */
.L_x_113:
[----:B------:R-:W-:Y:S01]  /*6ed0*/  ISETP.NE.AND P6, PT, R74, RZ, PT ;  /* 0x000000ff4a00720c */ /* 0x000fe20003fc5270 */
[----:B------:R-:W-:Y:S05]  /*6ee0*/  WARPSYNC.ALL ;  /* 0x0000000000007948 */ /* 0x000fea0003800000 */
[----:B------:R-:W-:Y:S01]  /*6ef0*/  R2UR UR4, R25 ;  /* 0x00000000190472ca */ /* 0x000fe200000e0000 */
[----:B------:R-:W-:Y:S01]  /*6f00*/  IMAD.U32 R77, RZ, RZ, UR46 ;  /* 0x0000002eff4d7e24 */ /* 0x000fe2000f8e00ff */
[----:B------:R-:W-:Y:S01]  /*6f10*/  LOP3.LUT R20, R48, 0xffffe000, RZ, 0xc0, !PT ;  /* 0xffffe00030147812 */ /* 0x000fe200078ec0ff */
[----:B------:R-:W-:Y:S01]  /*6f20*/  BSSY.RECONVERGENT B0, `(.L_x_114) ;  /* 0x000005e000007945 */ /* 0x000fe20003800200 */
[----:B------:R-:W-:Y:S02]  /*6f30*/  LOP3.LUT R21, R49, 0xffffe000, RZ, 0xc0, !PT ;  /* 0xffffe00031157812 */ /* 0x000fe400078ec0ff */
[----:B------:R-:W-:Y:S02]  /*6f40*/  LOP3.LUT R26, R51, 0xffffe000, RZ, 0xc0, !PT ;  /* 0xffffe000331a7812 */ /* 0x000fe400078ec0ff */
[----:B------:R-:W-:Y:S01]  /*6f50*/  @P6 LEA R0, R77, UR44, 0x3 ;  /* 0x0000002c4d006c11 */ /* 0x000fe2000f8e18ff */
[----:B------:R-:W-:Y:S01]  /*6f60*/  IMAD.U32 R77, RZ, RZ, UR47 ;  /* 0x0000002fff4d7e24 */ /* 0x000fe2000f8e00ff */
[----:B------:R-:W-:Y:S02]  /*6f70*/  LOP3.LUT R33, R44, 0xffffe000, RZ, 0xc0, !PT ;  /* 0xffffe0002c217812 */ /* 0x000fe400078ec0ff */
[----:B------:R-:W-:Y:S01]  /*6f80*/  LOP3.LUT R32, R45, 0xffffe000, RZ, 0xc0, !PT ;  /* 0xffffe0002d207812 */ /* 0x000fe200078ec0ff */
[----:B----4-:R-:W1:Y:S01]  /*6f90*/  LDTM.x16 R4, tmem[UR4+0x10] ;  /* 0x00001004000479ee */ /* 0x010e620008240000 */
[----:B------:R-:W-:Y:S01]  /*6fa0*/  ISETP.NE.AND P0, PT, R71, RZ, PT ;  /* 0x000000ff4700720c */ /* 0x000fe20003f05270 */
[----:B------:R-:W-:Y:S05]  /*6fb0*/  @P6 VIADD R0, R0, 0x60 ;  /* 0x0000006000006836 */ /* 0x000fea0000000000 */
[----:B------:R-:W-:Y:S01]  /*6fc0*/  @P6 PRMT R77, R77, 0x654, R0 ;  /* 0x000006544d4d6816 */ /* 0x000fe20000000000 */
[C---:B-1----:R-:W-:Y:S01]  /*6fd0*/  FMUL R0, R24.reuse, R4 ;  /* 0x0000000418007220 */ /* 0x042fe20000400000 */
[C---:B------:R-:W-:Y:S01]  /*6fe0*/  FMUL R2, R24.reuse, R5 ;  /* 0x0000000518027220 */ /* 0x040fe20000400000 */
[C---:B------:R-:W-:Y:S01]  /*6ff0*/  FMUL R3, R24.reuse, R6 ;  /* 0x0000000618037220 */ /* 0x040fe20000400000 */
[----:B------:R-:W-:Y:S01]  /*7000*/  FMUL R7, R24, R7 ;  /* 0x0000000718077220 */ /* 0x000fe20000400000 */
[C---:B------:R-:W-:Y:S01]  /*7010*/  FFMA R28, R27.reuse, R20, R0 ;  /* 0x000000141b1c7223 */ /* 0x040fe20000000000 */
[----:B------:R-:W-:Y:S01]  /*7020*/  LOP3.LUT R20, R50, 0xffffe000, RZ, 0xc0, !PT ;  /* 0xffffe00032147812 */ /* 0x000fe200078ec0ff */
[C---:B------:R-:W-:Y:S01]  /*7030*/  FFMA R29, R27.reuse, R21, R2 ;  /* 0x000000151b1d7223 */ /* 0x040fe20000000002 */
[----:B------:R-:W-:Y:S01]  /*7040*/  LOP3.LUT R21, R40, 0xffffe000, RZ, 0xc0, !PT ;  /* 0xffffe00028157812 */ /* 0x000fe200078ec0ff */
[----:B------:R-:W-:Y:S01]  /*7050*/  FMUL R4, R24, R8 ;  /* 0x0000000818047220 */ /* 0x000fe20000400000 */
[----:B------:R-:W-:Y:S01]  /*7060*/  F2FP.TF32.F32.PACK_B R28, R28 ;  /* 0x0000001cff1c723e */ /* 0x000fe200024050ff */
[C---:B------:R-:W-:Y:S01]  /*7070*/  FFMA R30, R27.reuse, R20, R3 ;  /* 0x000000141b1e7223 */ /* 0x040fe20000000003 */
        /* <DEDUP_REMOVED lines=8> */
[----:B------:R-:W-:Y:S01]  /*7100*/  F2FP.TF32.F32.PACK_B R31, R31 ;  /* 0x0000001fff1f723e */ /* 0x000fe200024050ff */
[C---:B------:R-:W-:Y:S01]  /*7110*/  FFMA R4, R27.reuse, R33, R4 ;  /* 0x000000211b047223 */ /* 0x040fe20000000004 */
[C---:B------:R-:W-:Y:S01]  /*7120*/  FFMA R5, R27.reuse, R32, R5 ;  /* 0x000000201b057223 */ /* 0x040fe20000000005 */
[C---:B------:R-:W-:Y:S01]  /*7130*/  FFMA R6, R27.reuse, R20, R6 ;  /* 0x000000141b067223 */ /* 0x040fe20000000006 */
[----:B------:R-:W-:Y:S01]  /*7140*/  FFMA R7, R27, R26, R11 ;  /* 0x0000001a1b077223 */ /* 0x000fe2000000000b */
[----:B------:R1:W-:Y:S01]  /*7150*/  STS.128 [R69+0x2000], R28 ;  /* 0x0020001c45007388 */ /* 0x0003e20000000c00 */
[----:B------:R-:W-:Y:S01]  /*7160*/  LOP3.LUT R32, R41, 0xffffe000, RZ, 0xc0, !PT ;  /* 0xffffe00029207812 */ /* 0x000fe200078ec0ff */
[----:B------:R-:W-:Y:S01]  /*7170*/  FMUL R8, R24, R12 ;  /* 0x0000000c18087220 */ /* 0x000fe20000400000 */
[----:B------:R-:W-:Y:S01]  /*7180*/  LOP3.LUT R33, R42, 0xffffe000, RZ, 0xc0, !PT ;  /* 0xffffe0002a217812 */ /* 0x000fe200078ec0ff */
[C---:B------:R-:W-:Y:S01]  /*7190*/  FMUL R9, R24.reuse, R13 ;  /* 0x0000000d18097220 */ /* 0x040fe20000400000 */
[----:B------:R-:W-:Y:S01]  /*71a0*/  LOP3.LUT R20, R43, 0xffffe000, RZ, 0xc0, !PT ;  /* 0xffffe0002b147812 */ /* 0x000fe200078ec0ff */
[C---:B------:R-:W-:Y:S01]  /*71b0*/  FMUL R10, R24.reuse, R14 ;  /* 0x0000000e180a7220 */ /* 0x040fe20000400000 */
        /* <DEDUP_REMOVED lines=30> */
[----:B------:R-:W-:Y:S02]  /*73a0*/  F2FP.TF32.F32.PACK_B R15, R15 ;  /* 0x0000000fff0f723e */ /* 0x000fe400024050ff */
[----:B------:R-:W-:Y:S02]  /*73b0*/  LEA R0, R34, UR44, 0x3 ;  /* 0x0000002c22007c11 */ /* 0x000fe4000f8e18ff */
[----:B------:R-:W-:Y:S01]  /*73c0*/  @P6 SHF.L.U32 R3, R66, 0x1f, RZ ;  /* 0x0000001f42036819 */ /* 0x000fe200000006ff */
        /* <DEDUP_REMOVED lines=10> */
[----:B------:R-:W-:Y:S02]  /*7470*/  UIADD3 UR9, UPT, UPT, UR49, 0x10, URZ ;  /* 0x0000001031097890 */ /* 0x000fe4000fffe0ff */
[----:B------:R-:W-:Y:S01]  /*7480*/  UIADD3 UR8, UPT, UPT, UR44, 0x2200, URZ ;  /* 0x000022002c087890 */ /* 0x000fe2000fffe0ff */
[----:B------:R-:W-:Y:S01]  /*7490*/  UMOV UR10, UR50 ;  /* 0x00000032000a7c82 */ /* 0x000fe20008000000 */
[----:B------:R-:W-:Y:S01]  /*74a0*/  UMOV UR11, UR36 ;  /* 0x00000024000b7c82 */ /* 0x000fe20008000000 */
[----:B---3--:R-:W-:Y:S04]  /*74b0*/  UIADD3 UR4, UP0, UPT, UR6, 0x680, URZ ;  /* 0x0000068006047890 */ /* 0x008fe8000ff1e0ff */
[----:B------:R-:W-:Y:S09]  /*74c0*/  UIADD3.X UR5, UPT, UPT, URZ, UR7, URZ, UP0, !UPT ;  /* 0x00000007ff057290 */ /* 0x000ff200087fe4ff */
[----:B------:R3:W-:Y:S01]  /*74d0*/  UTMASTG.3D [UR8], [UR4] ;  /* 0x00000008040073b5 */ /* 0x0007e20008010000 */
[----:B------:R0:W-:Y:S01]  /*74e0*/  UTMACMDFLUSH ;  /* 0x00000000000079b7 */ /* 0x0001e20000000000 */
[----:B---3--:R-:W-:Y:S04]  /*74f0*/  DEPBAR.LE SB0, 0x1 ;  /* 0x000080400000791a */ /* 0x008fe80000000000 */
.L_x_115:
[----:B------:R-:W-:Y:S05]  /*7500*/  BSYNC.RECONVERGENT B0 ;  /* 0x0000000000007941 */ /* 0x000fea0003800200 */
.L_x_114:
[----:B------:R-:W-:Y:S01]  /*7510*/  BAR.SYNC.DEFER_BLOCKING 0x1, 0x80 ;  /* 0x0042000000007b1d */ /* 0x000fe20000010000 */
[----:B------:R-:W-:Y:S04]  /*7520*/  UIADD3 UR4, UPT, UPT, UR46, 0x1, URZ ;  /* 0x000000012e047890 */ /* 0x000fe8000fffe0ff */
[----:B------:R-:W-:Y:S04]  /*7530*/  UISETP.NE.AND UP0, UPT, UR4, 0x4, UPT ;  /* 0x000000040400788c */ /* 0x000fe8000bf05270 */
[----:B------:R-:W-:Y:S01]  /*7540*/  USEL UR45, UR4, URZ, UP0 ;  /* 0x000000ff042d7287 */ /* 0x000fe20008000000 */
[----:B------:R3:W-:Y:S01]  /*7550*/  @P6 SYNCS.ARRIVE.TRANS64.RED.A1T0 RZ, [R77+URZ], RZ ;  /* 0x000000ff4dff69a7 */ /* 0x0007e200081004ff */
[----:B------:R-:W-:Y:S01]  /*7560*/  BSSY B1, `(.L_x_116) ;  /* 0x0000017000017945 */ /* 0x000fe20003800000 */
[----:B------:R-:W4:Y:S02]  /*7570*/  @P6 SYNCS.PHASECHK.TRANS64.TRYWAIT P0, [R0+URZ+0x40], R3 ;  /* 0x00004003000065a7 */ /* 0x000f2400080011ff */
[----:B----4-:R-:W-:Y:S01]  /*7580*/  @P6 SEL R35, RZ, 0x1, !P0 ;  /* 0x00000001ff236807 */ /* 0x010fe20004000000 */
[----:B---3--:R-:W-:Y:S06]  /*7590*/  @!P6 BRA `(.L_x_117) ;  /* 0x00000000004ce947 */ /* 0x008fec0003800000 */
        /* <DEDUP_REMOVED lines=9> */
[----:B------:R-:W-:Y:S04]  /*7630*/  SHF.L.U32 R7, R66, 0x1f, RZ ;  /* 0x0000001f42077819 */ /* 0x000fe800000006ff */
[----:B------:R-:W1:Y:S02]  /*7640*/  SYNCS.PHASECHK.TRANS64.TRYWAIT P0, [R0+URZ+0x40], R7 ;  /* 0x00004007000075a7 */ /* 0x000e6400080011ff */
[----:B-1----:R-:W-:Y:S05]  /*7650*/  @!P0 BRA `(.L_x_120) ;  /* 0x0000001c00f48947 */ /* 0x002fea0003800000 */
.L_x_119:
[----:B------:R-:W-:Y:S05]  /*7660*/  BSYNC B0 ;  /* 0x0000000000007941 */ /* 0x000fea0003800000 */
.L_x_118:
[----:B------:R-:W-:Y:S02]  /*7670*/  ISETP.NE.AND P0, PT, R76, RZ, PT ;  /* 0x000000ff4c00720c */ /* 0x000fe40003f05270 */
[----:B------:R-:W-:Y:S11]  /*7680*/  IADD3 R34, PT, PT, R34, 0x1, RZ ;  /* 0x0000000122227810 */ /* 0x000ff60007ffe0ff */
[----:B------:R3:W4:Y:S04]  /*7690*/  @P0 LDS.128 R48, [R5] ;  /* 0x0000000005300984 */ /* 0x0007280000000c00 */
[----:B------:R3:W1:Y:S04]  /*76a0*/  @P0 LDS.128 R44, [R4+0x10] ;  /* 0x00001000042c0984 */ /* 0x0006680000000c00 */
[----:B------:R3:W1:Y:S04]  /*76b0*/  @P0 LDS.128 R40, [R3+0x20] ;  /* 0x0000200003280984 */ /* 0x0006680000000c00 */
[----:B------:R3:W1:Y:S02]  /*76c0*/  @P0 LDS.128 R36, [R2+0x30] ;  /* 0x0000300002240984 */ /* 0x0006640000000c00 */
.L_x_117:
[----:B------:R-:W-:Y:S05]  /*76d0*/  BSYNC B1 ;  /* 0x0000000000017941 */ /* 0x000fea0003800000 */
.L_x_116:
[----:B-1----:R-:W-:Y:S05]  /*76e0*/  VIADD R0, R25, 0x20 ;  /* 0x0000002019007836 */ /* 0x002fea0000000000 */
[----:B------:R-:W-:Y:S04]  /*76f0*/  SHF.R.U32.HI R0, RZ, 0x15, R0 ;  /* 0x00000015ff007819 */ /* 0x000fe80000011600 */
[----:B------:R-:W-:Y:S11]  /*7700*/  LOP3.LUT P0, RZ, R0, 0x3, R57, 0x48, !PT ;  /* 0x0000000300ff7812 */ /* 0x000ff60007804839 */
[----:B------:R-:W-:Y:S02]  /*7710*/  @!UPT UIADD3 URZ, UPT, UPT, URZ, URZ, URZ ;  /* 0x000000fffffff290 */ /* 0x000fe4000fffe0ff */
[----:B------:R-:W-:Y:S05]  /*7720*/  @!P0 BRA `(.L_x_121) ;  /* 0x0000000000408947 */ /* 0x000fea0003800000 */
[----:B------:R-:W1:Y:S01]  /*7730*/  LDCU.64 UR8, c[0x4][0x70] ;  /* 0x01000e00ff0877ac */ /* 0x000e620008000a00 */
[----:B---3--:R-:W-:Y:S01]  /*7740*/  MOV R3, 0x0 ;  /* 0x0000000000037802 */ /* 0x008fe20000000f00 */
[----:B------:R-:W-:Y:S02]  /*7750*/  HFMA2 R12, -RZ, RZ, 0, 5.9604644775390625e-08 ;  /* 0x00000001ff0c7431 */ /* 0x000fe400000001ff */
[----:B------:R-:W-:Y:S02]  /*7760*/  IMAD.MOV.U32 R8, RZ, RZ, 0x192 ;  /* 0x00000192ff087424 */ /* 0x000fe400078e00ff */
[----:B------:R-:W-:Y:S01]  /*7770*/  IMAD.MOV.U32 R13, RZ, RZ, RZ ;  /* 0x000000ffff0d7224 */ /* 0x000fe200078e00ff */
[----:B------:R-:W3:Y:S01]  /*7780*/  LDCU.64 UR6, c[0x4][0x78] ;  /* 0x01000f00ff0677ac */ /* 0x000ee20008000a00 */
[----:B------:R-:W2:Y:S01]  /*7790*/  LDC.64 R2, c[0x4][R3] ;  /* 0x0100000003027b82 */ /* 0x000ea20000000a00 */
        /* <DEDUP_REMOVED lines=9> */
.L_x_121:
[----:B------:R-:W-:Y:S01]  /*7830*/  ISETP.NE.AND P6, PT, R74, RZ, PT ;  /* 0x000000ff4a00720c */ /* 0x000fe20003fc5270 */
[----:B------:R-:W-:Y:S05]  /*7840*/  WARPSYNC.ALL ;  /* 0x0000000000007948 */ /* 0x000fea0003800000 */
[----:B------:R-:W-:Y:S01]  /*7850*/  R2UR UR4, R25 ;  /* 0x00000000190472ca */ /* 0x000fe200000e0000 */
[----:B------:R-:W-:Y:S01]  /*7860*/  IMAD.U32 R77, RZ, RZ, UR45 ;  /* 0x0000002dff4d7e24 */ /* 0x000fe2000f8e00ff */
[----:B----4-:R-:W-:Y:S01]  /*7870*/  LOP3.LUT R20, R48, 0xffffe000, RZ, 0xc0, !PT ;  /* 0xffffe00030147812 */ /* 0x010fe200078ec0ff */
[----:B------:R-:W-:Y:S01]  /*7880*/  BSSY.RECONVERGENT B0, `(.L_x_122) ;  /* 0x000005e000007945 */ /* 0x000fe20003800200 */
[----:B------:R-:W-:Y:S02]  /*7890*/  LOP3.LUT R21, R49, 0xffffe000, RZ, 0xc0, !PT ;  /* 0xffffe00031157812 */ /* 0x000fe400078ec0ff */
[----:B------:R-:W-:Y:S02]  /*78a0*/  LOP3.LUT R26, R51, 0xffffe000, RZ, 0xc0, !PT ;  /* 0xffffe000331a7812 */ /* 0x000fe400078ec0ff */
[----:B------:R-:W-:Y:S01]  /*78b0*/  @P6 LEA R0, R77, UR44, 0x3 ;  /* 0x0000002c4d006c11 */ /* 0x000fe2000f8e18ff */
[----:B------:R-:W-:Y:S01]  /*78c0*/  IMAD.U32 R77, RZ, RZ, UR47 ;  /* 0x0000002fff4d7e24 */ /* 0x000fe2000f8e00ff */
[----:B------:R-:W-:Y:S02]  /*78d0*/  LOP3.LUT R33, R44, 0xffffe000, RZ, 0xc0, !PT ;  /* 0xffffe0002c217812 */ /* 0x000fe400078ec0ff */
[----:B------:R-:W-:Y:S01]  /*78e0*/  LOP3.LUT R32, R45, 0xffffe000, RZ, 0xc0, !PT ;  /* 0xffffe0002d207812 */ /* 0x000fe200078ec0ff */
[----:B---3--:R-:W1:Y:S01]  /*78f0*/  LDTM.x16 R4, tmem[UR4+0x20] ;  /* 0x00002004000479ee */ /* 0x008e620008240000 */
        /* <DEDUP_REMOVED lines=86> */
.L_x_123:
[----:B------:R-:W-:Y:S05]  /*7e60*/  BSYNC.RECONVERGENT B0 ;  /* 0x0000000000007941 */ /* 0x000fea0003800200 */
.L_x_122:
        /* <DEDUP_REMOVED lines=21> */
.L_x_127:
[----:B------:R-:W-:Y:S05]  /*7fc0*/  BSYNC B0 ;  /* 0x0000000000007941 */ /* 0x000fea0003800000 */
.L_x_126:
[----:B------:R-:W-:Y:S11]  /*7fd0*/  ISETP.NE.AND P0, PT, R76, RZ, PT ;  /* 0x000000ff4c00720c */ /* 0x000ff60003f05270 */
[----:B------:R-:W-:Y:S02]  /*7fe0*/  @!UPT UIADD3 URZ, UPT, UPT, URZ, URZ, URZ ;  /* 0x000000fffffff290 */ /* 0x000fe4000fffe0ff */
[----:B------:R3:W4:Y:S04]  /*7ff0*/  @P0 LDS.128 R48, [R4] ;  /* 0x0000000004300984 */ /* 0x0007280000000c00 */
[----:B------:R3:W1:Y:S04]  /*8000*/  @P0 LDS.128 R44, [R3+0x10] ;  /* 0x00001000032c0984 */ /* 0x0006680000000c00 */
[----:B------:R3:W1:Y:S04]  /*8010*/  @P0 LDS.128 R40, [R2+0x20] ;  /* 0x0000200002280984 */ /* 0x0006680000000c00 */
[----:B------:R3:W1:Y:S02]  /*8020*/  @P0 LDS.128 R36, [R34+0x30] ;  /* 0x0000300022240984 */ /* 0x0006640000000c00 */
.L_x_125:
[----:B------:R-:W-:Y:S05]  /*8030*/  BSYNC B1 ;  /* 0x0000000000017941 */ /* 0x000fea0003800000 */
.L_x_124:
        /* <DEDUP_REMOVED lines=21> */
.L_x_129:
[----:B------:R-:W-:Y:S01]  /*8190*/  ISETP.NE.AND P0, PT, R71, RZ, PT ;  /* 0x000000ff4700720c */ /* 0x000fe20003f05270 */
[----:B------:R-:W-:Y:S05]  /*81a0*/  WARPSYNC.ALL ;  /* 0x0000000000007948 */ /* 0x000fea0003800000 */
[----:B------:R-:W-:Y:S01]  /*81b0*/  R2UR UR4, R25 ;  /* 0x00000000190472ca */ /* 0x000fe200000e0000 */
[----:B------:R-:W-:Y:S01]  /*81c0*/  BSSY.RECONVERGENT B0, `(.L_x_130) ;  /* 0x000005d000007945 */ /* 0x000fe20003800200 */
[----:B----4-:R-:W-:Y:S02]  /*81d0*/  LOP3.LUT R0, R48, 0xffffe000, RZ, 0xc0, !PT ;  /* 0xffffe00030007812 */ /* 0x010fe400078ec0ff */
[----:B---3--:R-:W-:Y:S02]  /*81e0*/  LOP3.LUT R2, R49, 0xffffe000, RZ, 0xc0, !PT ;  /* 0xffffe00031027812 */ /* 0x008fe400078ec0ff */
[----:B------:R-:W-:Y:S02]  /*81f0*/  LOP3.LUT R3, R50, 0xffffe000, RZ, 0xc0, !PT ;  /* 0xffffe00032037812 */ /* 0x000fe400078ec0ff */
[----:B------:R-:W-:Y:S02]  /*8200*/  LOP3.LUT R20, R51, 0xffffe000, RZ, 0xc0, !PT ;  /* 0xffffe00033147812 */ /* 0x000fe400078ec0ff */
[----:B------:R-:W-:Y:S02]  /*8210*/  LOP3.LUT R21, R44, 0xffffe000, RZ, 0xc0, !PT ;  /* 0xffffe0002c157812 */ /* 0x000fe400078ec0ff */
[----:B------:R-:W-:Y:S01]  /*8220*/  LOP3.LUT R26, R45, 0xffffe000, RZ, 0xc0, !PT ;  /* 0xffffe0002d1a7812 */ /* 0x000fe200078ec0ff */
[----:B------:R-:W1:Y:S01]  /*8230*/  LDTM.x16 R4, tmem[UR4+0x30] ;  /* 0x00003004000479ee */ /* 0x000e620008240000 */
[----:B------:R-:W-:Y:S01]  /*8240*/  R2UR UR4, R75 ;  /* 0x000000004b0472ca */ /* 0x000fe200000e0000 */
[----:B------:R-:W-:Y:S01]  /*8250*/  NOP ;  /* 0x0000000000007918 */ /* 0x000fe20000000000 */
[----:B------:R-:W-:Y:S02]  /*8260*/  LOP3.LUT R29, R46, 0xffffe000, RZ, 0xc0, !PT ;  /* 0xffffe0002e1d7812 */ /* 0x000fe400078ec0ff */
[----:B------:R-:W-:Y:S02]  /*8270*/  LOP3.LUT R28, R47, 0xffffe000, RZ, 0xc0, !PT ;  /* 0xffffe0002f1c7812 */ /* 0x000fe400078ec0ff */
[----:B------:R-:W-:Y:S02]  /*8280*/  LOP3.LUT R31, R40, 0xffffe000, RZ, 0xc0, !PT ;  /* 0xffffe000281f7812 */ /* 0x000fe400078ec0ff */
[----:B------:R-:W-:Y:S02]  /*8290*/  LOP3.LUT R30, R41, 0xffffe000, RZ, 0xc0, !PT ;  /* 0xffffe000291e7812 */ /* 0x000fe400078ec0ff */
[----:B------:R-:W-:Y:S02]  /*82a0*/  LOP3.LUT R33, R42, 0xffffe000, RZ, 0xc0, !PT ;  /* 0xffffe0002a217812 */ /* 0x000fe400078ec0ff */
[----:B------:R-:W-:Y:S01]  /*82b0*/  LOP3.LUT R32, R43, 0xffffe000, RZ, 0xc0, !PT ;  /* 0xffffe0002b207812 */ /* 0x000fe200078ec0ff */
[----:B------:R-:W-:Y:S01]  /*82c0*/  UIADD3 UR4, UPT, UPT, UR4, 0xd0, URZ ;  /* 0x000000d004047890 */ /* 0x000fe2000fffe0ff */
[----:B------:R-:W-:Y:S02]  /*82d0*/  LOP3.LUT R35, R36, 0xffffe000, RZ, 0xc0, !PT ;  /* 0xffffe00024237812 */ /* 0x000fe400078ec0ff */
[----:B------:R-:W-:Y:S01]  /*82e0*/  LOP3.LUT R34, R37, 0xffffe000, RZ, 0xc0, !PT ;  /* 0xffffe00025227812 */ /* 0x000fe200078ec0ff */
[----:B------:R-:W-:Y:S01]  /*82f0*/  UPRMT UR4, UR47, 0x654, UR4 ;  /* 0x000006542f047896 */ /* 0x000fe20008000004 */
[----:B------:R-:W-:Y:S02]  /*8300*/  LOP3.LUT R37, R38, 0xffffe000, RZ, 0xc0, !PT ;  /* 0xffffe00026257812 */ /* 0x000fe400078ec0ff */
[----:B------:R-:W-:Y:S01]  /*8310*/  LOP3.LUT R36, R39, 0xffffe000, RZ, 0xc0, !PT ;  /* 0xffffe00027247812 */ /* 0x000fe200078ec0ff */
[C---:B-1----:R-:W-:Y:S01]  /*8320*/  FMUL R4, R24.reuse, R4 ;  /* 0x0000000418047220 */ /* 0x042fe20000400000 */
[C---:B------:R-:W-:Y:S01]  /*8330*/  FMUL R5, R24.reuse, R5 ;  /* 0x0000000518057220 */ /* 0x040fe20000400000 */
[C---:B------:R-:W-:Y:S01]  /*8340*/  FMUL R6, R24.reuse, R6 ;  /* 0x0000000618067220 */ /* 0x040fe20000400000 */
[C---:B------:R-:W-:Y:S01]  /*8350*/  FMUL R7, R24.reuse, R7 ;  /* 0x0000000718077220 */ /* 0x040fe20000400000 */
[C---:B------:R-:W-:Y:S01]  /*8360*/  FFMA R4, R27.reuse, R0, R4 ;  /* 0x000000001b047223 */ /* 0x040fe20000000004 */
[C---:B------:R-:W-:Y:S01]  /*8370*/  FFMA R5, R27.reuse, R2, R5 ;  /* 0x000000021b057223 */ /* 0x040fe20000000005 */
[C---:B------:R-:W-:Y:S01]  /*8380*/  FFMA R6, R27.reuse, R3, R6 ;  /* 0x000000031b067223 */ /* 0x040fe20000000006 */
[C---:B------:R-:W-:Y:S01]  /*8390*/  FFMA R7, R27.reuse, R20, R7 ;  /* 0x000000141b077223 */ /* 0x040fe20000000007 */
[C---:B------:R-:W-:Y:S01]  /*83a0*/  FMUL R8, R24.reuse, R8 ;  /* 0x0000000818087220 */ /* 0x040fe20000400000 */
[C---:B------:R-:W-:Y:S01]  /*83b0*/  FMUL R9, R24.reuse, R9 ;  /* 0x0000000918097220 */ /* 0x040fe20000400000 */
[C---:B------:R-:W-:Y:S01]  /*83c0*/  FMUL R10, R24.reuse, R10 ;  /* 0x0000000a180a7220 */ /* 0x040fe20000400000 */
[C---:B------:R-:W-:Y:S01]  /*83d0*/  FMUL R11, R24.reuse, R11 ;  /* 0x0000000b180b7220 */ /* 0x040fe20000400000 */
[----:B------:R-:W-:Y:S01]  /*83e0*/  F2FP.TF32.F32.PACK_B R4, R4 ;  /* 0x00000004ff04723e */ /* 0x000fe200024050ff */
[C---:B------:R-:W-:Y:S01]  /*83f0*/  FFMA R8, R27.reuse, R21, R8 ;  /* 0x000000151b087223 */ /* 0x040fe20000000008 */
[----:B------:R-:W-:Y:S01]  /*8400*/  F2FP.TF32.F32.PACK_B R5, R5 ;  /* 0x00000005ff05723e */ /* 0x000fe200024050ff */
[C---:B------:R-:W-:Y:S01]  /*8410*/  FFMA R9, R27.reuse, R26, R9 ;  /* 0x0000001a1b097223 */ /* 0x040fe20000000009 */
[----:B------:R-:W-:Y:S01]  /*8420*/  F2FP.TF32.F32.PACK_B R6, R6 ;  /* 0x00000006ff06723e */ /* 0x000fe200024050ff */
[C---:B------:R-:W-:Y:S01]  /*8430*/  FFMA R10, R27.reuse, R29, R10 ;  /* 0x0000001d1b0a7223 */ /* 0x040fe2000000000a */
[----:B------:R-:W-:Y:S01]  /*8440*/  F2FP.TF32.F32.PACK_B R7, R7 ;  /* 0x00000007ff07723e */ /* 0x000fe200024050ff */
[C---:B------:R-:W-:Y:S01]  /*8450*/  FFMA R11, R27.reuse, R28, R11 ;  /* 0x0000001c1b0b7223 */ /* 0x040fe2000000000b */
[C---:B------:R-:W-:Y:S01]  /*8460*/  FMUL R12, R24.reuse, R12 ;  /* 0x0000000c180c7220 */ /* 0x040fe20000400000 */
[----:B------:R-:W-:Y:S01]  /*8470*/  SYNCS.ARRIVE.TRANS64.RED.A1T0 RZ, [UR4], RZ ;  /* 0x000000ffffff79a7 */ /* 0x000fe20008100404 */
[----:B------:R-:W-:Y:S01]  /*8480*/  F2FP.TF32.F32.PACK_B R8, R8 ;  /* 0x00000008ff08723e */ /* 0x000fe200024050ff */
[----:B------:R1:W-:Y:S01]  /*8490*/  STS.128 [R69+0x6000], R4 ;  /* 0x0060000445007388 */ /* 0x0003e20000000c00 */
        /* <DEDUP_REMOVED lines=9> */
[C---:B------:R-:W-:Y:S01]  /*8530*/  FFMA R15, R27.reuse, R32, R15 ;  /* 0x000000201b0f7223 */ /* 0x040fe2000000000f */
[C---:B------:R-:W-:Y:S01]  /*8540*/  FMUL R16, R24.reuse, R16 ;  /* 0x0000001018107220 */ /* 0x040fe20000400000 */
[----:B------:R-:W-:Y:S01]  /*8550*/  F2FP.TF32.F32.PACK_B R12, R12 ;  /* 0x0000000cff0c723e */ /* 0x000fe200024050ff */
[----:B------:R1:W-:Y:S01]  /*8560*/  STS.128 [R68+0x6010], R8 ;  /* 0x0060100844007388 */ /* 0x0003e20000000c00 */
[C---:B------:R-:W-:Y:S01]  /*8570*/  FMUL R17, R24.reuse, R17 ;  /* 0x0000001118117220 */ /* 0x040fe20000400000 */
        /* <DEDUP_REMOVED lines=8> */
[----:B------:R-:W-:Y:S01]  /*8600*/  FFMA R19, R27, R36, R19 ;  /* 0x000000241b137223 */ /* 0x000fe20000000013 */
[----:B------:R-:W-:Y:S02]  /*8610*/  F2FP.TF32.F32.PACK_B R16, R16 ;  /* 0x00000010ff10723e */ /* 0x000fe400024050ff */
[----:B------:R1:W-:Y:S01]  /*8620*/  STS.128 [R67+0x6020], R12 ;  /* 0x0060200c43007388 */ /* 0x0003e20000000c00 */
[----:B------:R-:W-:Y:S02]  /*8630*/  F2FP.TF32.F32.PACK_B R17, R17 ;  /* 0x00000011ff11723e */ /* 0x000fe400024050ff */
        /* <DEDUP_REMOVED lines=21> */
.L_x_131:
[----:B------:R-:W-:Y:S05]  /*8790*/  BSYNC.RECONVERGENT B0 ;  /* 0x0000000000007941 */ /* 0x000fea0003800200 */
.L_x_130:
[----:B------:R-:W-:Y:S01]  /*87a0*/  BAR.SYNC.DEFER_BLOCKING 0x1, 0x80 ;  /* 0x0042000000007b1d */ /* 0x000fe20000010000 */
[----:B------:R-:W-:Y:S01]  /*87b0*/  UISETP.NE.AND UP0, UPT, UR52, -0x4, UPT ;  /* 0xfffffffc3400788c */ /* 0x000fe2000bf05270 */
[----:B------:R-:W-:Y:S08]  /*87c0*/  IADD3 R0, PT, PT, R22, 0x1, RZ ;  /* 0x0000000116007810 */ /* 0x000ff00007ffe0ff */
[----:B------:R-:W-:Y:S05]  /*87d0*/  BRA.U !UP0, `(.L_x_132) ;  /* 0x0000000108287547 */ /* 0x000fea000b800000 */
[----:B------:R-:W-:Y:S01]  /*87e0*/  ISETP.NE.AND P0, PT, R74, RZ, PT ;  /* 0x000000ff4a00720c */ /* 0x000fe20003f05270 */
[----:B------:R-:W-:Y:S01]  /*87f0*/  IMAD.U32 R3, RZ, RZ, UR46 ;  /* 0x0000002eff037e24 */ /* 0x000fe2000f8e00ff */
[----:B------:R-:W-:Y:S01]  /*8800*/  UIADD3 UR4, UPT, UPT, UR46, 0x1, URZ ;  /* 0x000000012e047890 */ /* 0x000fe2000fffe0ff */
[----:B------:R-:W-:Y:S03]  /*8810*/  IMAD.U32 R2, RZ, RZ, UR47 ;  /* 0x0000002fff027e24 */ /* 0x000fe6000f8e00ff */
[----:B------:R-:W-:Y:S04]  /*8820*/  UISETP.NE.AND UP0, UPT, UR4, 0x4, UPT ;  /* 0x000000040400788c */ /* 0x000fe8000bf05270 */
[----:B------:R-:W-:Y:S03]  /*8830*/  USEL UR46, UR4, URZ, UP0 ;  /* 0x000000ff042e7287 */ /* 0x000fe60008000000 */
[----:B------:R-:W-:Y:S05]  /*8840*/  @P0 LEA R3, R3, UR44, 0x3 ;  /* 0x0000002c03030c11 */ /* 0x000fea000f8e18ff */
[----:B------:R-:W-:Y:S05]  /*8850*/  @P0 VIADD R3, R3, 0x60 ;  /* 0x0000006003030836 */ /* 0x000fea0000000000 */
[----:B------:R-:W-:Y:S04]  /*8860*/  @P0 PRMT R2, R2, 0x654, R3 ;  /* 0x0000065402020816 */ /* 0x000fe80000000003 */
[----:B------:R3:W-:Y:S03]  /*8870*/  @P0 SYNCS.ARRIVE.TRANS64.RED.A1T0 RZ, [R2+URZ], RZ ;  /* 0x000000ff02ff09a7 */ /* 0x0007e600081004ff */
.L_x_132:
[----:B------:R-:W-:Y:S01]  /*8880*/  R2UR UR4, R58 ;  /* 0x000000003a0472ca */ /* 0x000fe200000e0000 */
[----:B------:R-:W-:Y:S01]  /*8890*/  UISETP.NE.AND UP0, UPT, UR62, URZ, UPT ;  /* 0x000000ff3e00728c */ /* 0x000fe2000bf05270 */
[----:B------:R-:W-:Y:S01]  /*88a0*/  ISETP.NE.AND P0, PT, R62, 0x2, PT ;  /* 0x000000023e00780c */ /* 0x000fe20003f05270 */
[----:B------:R-:W-:Y:S01]  /*88b0*/  UIADD3 UR20, UPT, UPT, UR37, UR63, URZ ;  /* 0x0000003f25147290 */ /* 0x000fe2000fffe0ff */
[----:B------:R-:W-:Y:S01]  /*88c0*/  ISETP.NE.AND P1, PT, R0, 0x4, PT ;  /* 0x000000040000780c */ /* 0x000fe20003f25270 */
[----:B------:R-:W-:Y:S01]  /*88d0*/  UIADD3 UR52, UPT, UPT, UR52, 0x4, URZ ;  /* 0x0000000434347890 */ /* 0x000fe2000fffe0ff */
[----:B------:R-:W-:Y:S01]  /*88e0*/  SEL R3, RZ, 0x1, P0 ;  /* 0x00000001ff037807 */ /* 0x000fe20000000000 */
[----:B------:R-:W-:Y:S01]  /*88f0*/  UMOV UR36, UR61 ;  /* 0x0000003d00247c82 */ /* 0x000fe20008000000 */
[----:B---3--:R-:W-:Y:S02]  /*8900*/  SEL R2, RZ, 0x1, P1 ;  /* 0x00000001ff027807 */ /* 0x008fe40000800000 */
[----:B------:R-:W-:Y:S02]  /*8910*/  LOP3.LUT R64, R64, R3, RZ, 0x3c, !PT ;  /* 0x0000000340407212 */ /* 0x000fe400078e3cff */
[----:B------:R-:W-:Y:S01]  /*8920*/  LOP3.LUT R65, R65, R2, RZ, 0x3c, !PT ;  /* 0x0000000241417212 */ /* 0x000fe200078e3cff */
[----:B------:R-:W-:Y:S01]  /*8930*/  UIADD3 UR16, UPT, UPT, UR38, UR4, URZ ;  /* 0x0000000426107290 */ /* 0x000fe2000fffe0ff */
[----:B------:R-:W-:Y:S02]  /*8940*/  SEL R62, R62, RZ, P0 ;  /* 0x000000ff3e3e7207 */ /* 0x000fe40000000000 */
[----:B------:R-:W-:Y:S01]  /*8950*/  SEL R22, R0, RZ, P1 ;  /* 0x000000ff00167207 */ /* 0x000fe20000800000 */
[----:B------:R-:W-:Y:S08]  /*8960*/  BRA.U UP0, `(.L_x_133) ;  /* 0xffffffc900dc7547 */ /* 0x000ff0000b83ffff */
[----:B------:R-:W-:-:S13]  /*8970*/  R2UR UR4, R59 ;  /* 0x000000003b0472ca */ /* 0x000fda00000e0000 */
[----:B------:R-:W-:-:S09]  /*8980*/  UISETP.NE.AND UP0, UPT, UR4, URZ, UPT ;  /* 0x000000ff0400728c */ /* 0x000fd2000bf05270 */
[----:B------:R-:W-:Y:S05]  /*8990*/  BRA.U !UP0, `(.L_x_134) ;  /* 0x0000000108487547 */ /* 0x000fea000b800000 */
[----:B------:R-:W3:Y:S02]  /*89a0*/  LDCU.64 UR4, c[0x0][0x890] ;  /* 0x00011200ff0477ac */ /* 0x000ee40008000a00 */
[----:B---3--:R-:W-:-:S04]  /*89b0*/  UISETP.NE.U32.AND UP0, UPT, UR4, URZ, UPT ;  /* 0x000000ff0400728c */ /* 0x008fc8000bf05070 */
[----:B------:R-:W-:-:S09]  /*89c0*/  UISETP.NE.AND.EX UP0, UPT, UR5, URZ, UPT, UP0 ;  /* 0x000000ff0500728c */ /* 0x000fd2000bf05300 */
[----:B------:R-:W-:Y:S05]  /*89d0*/  BRA.U UP0, `(.L_x_135) ;  /* 0x00000001000c7547 */ /* 0x000fea000b800000 */
[----:B------:R-:W-:-:S13]  /*89e0*/  FSETP.NEU.AND P0, PT, R27, RZ, PT ;  /* 0x000000ff1b00720b */ /* 0x000fda0003f0d000 */
[----:B------:R-:W-:Y:S05]  /*89f0*/  @!P0 EXIT ;  /* 0x000000000000894d */ /* 0x000fea0003800000 */
[----:B------:R-:W-:Y:S05]  /*8a00*/  BRA `(.L_x_134) ;  /* 0x00000000002c7947 */ /* 0x000fea0003800000 */
.L_x_135:
[----:B------:R-:W-:Y:S01]  /*8a10*/  ISETP.NE.AND P0, PT, R61, RZ, PT ;  /* 0x000000ff3d00720c */ /* 0x000fe20003f05270 */
[----:B------:R-:W-:-:S12]  /*8a20*/  BSSY.RECONVERGENT B0, `(.L_x_134) ;  /* 0x0000009000007945 */ /* 0x000fd80003800200 */
[----:B------:R-:W-:Y:S05]  /*8a30*/  @P0 BRA `(.L_x_136) ;  /* 0x0000000000140947 */ /* 0x000fea0003800000 */
[----:B------:R-:W3:Y:S02]  /*8a40*/  LDCU.64 UR4, c[0x0][0x888] ;  /* 0x00011100ff0477ac */ /* 0x000ee40008000a00 */
[----:B---3--:R-:W-:-:S04]  /*8a50*/  ISETP.NE.U32.AND P0, PT, RZ, UR4, PT ;  /* 0x00000004ff007c0c */ /* 0x008fc8000bf05070 */
[----:B------:R-:W-:-:S13]  /*8a60*/  ISETP.NE.AND.EX P0, PT, RZ, UR5, PT, P0 ;  /* 0x00000005ff007c0c */ /* 0x000fda000bf05300 */
[----:B------:R-:W-:Y:S05]  /*8a70*/  @!P0 EXIT ;  /* 0x000000000000894d */ /* 0x000fea0003800000 */
[----:B------:R-:W-:Y:S05]  /*8a80*/  BRA `(.L_x_137) ;  /* 0x0000000000087947 */ /* 0x000fea0003800000 */
.L_x_136:
[----:B------:R-:W-:-:S13]  /*8a90*/  FSETP.NEU.AND P0, PT, R27, RZ, PT ;  /* 0x000000ff1b00720b */ /* 0x000fda0003f0d000 */
[----:B------:R-:W-:Y:S05]  /*8aa0*/  @!P0 EXIT ;  /* 0x000000000000894d */ /* 0x000fea0003800000 */
.L_x_137:
[----:B------:R-:W-:Y:S05]  /*8ab0*/  BSYNC.RECONVERGENT B0 ;  /* 0x0000000000007941 */ /* 0x000fea0003800200 */
.L_x_134:
[----:B------:R-:W-:Y:S01]  /*8ac0*/  ULEA UR4, UR46, UR44, 0x3 ;  /* 0x0000002c2e047291 */ /* 0x000fe2000f8e18ff */
[----:B------:R-:W-:-:S04]  /*8ad0*/  DEPBAR.LE SB0, 0x0 ;  /* 0x000080000000791a */ /* 0x000fc80000000000 */
[----:B------:R-:W-:-:S04]  /*8ae0*/  UIADD3 UR4, UPT, UPT, UR4, 0x60, URZ ;  /* 0x0000006004047890 */ /* 0x000fc8000fffe0ff */
[----:B------:R-:W-:-:S09]  /*8af0*/  UPRMT UR4, UR47, 0x654, UR4 ;  /* 0x000006542f047896 */ /* 0x000fd20008000004 */
[----:B------:R-:W-:Y:S01]  /*8b00*/  SYNCS.ARRIVE.TRANS64.RED.A1T0 RZ, [UR4], RZ ;  /* 0x000000ffffff79a7 */ /* 0x000fe20008100404 */
[----:B------:R-:W-:Y:S05]  /*8b10*/  EXIT ;  /* 0x000000000000794d */ /* 0x000fea0003800000 */
.L_x_24:
[----:B--2---:R2:W3:Y:S02]  /*8b20*/  SYNCS.PHASECHK.TRANS64.TRYWAIT P0, [R3+URZ+0x100], R2 ;  /* 0x00010002030075a7 */ /* 0x0044e400080011ff */
[----:B---3--:R-:W-:Y:S05]  /*8b30*/  @!P0 NANOSLEEP.SYNCS 0x989680 ;  /* 0x009896800000895d */ /* 0x008fea0003900000 */
[----:B------:R-:W3:Y:S02]  /*8b40*/  @!P0 SYNCS.PHASECHK.TRANS64 P0, [R3+URZ+0x100], R2 ;  /* 0x00010002030085a7 */ /* 0x000ee400080010ff */
[----:B---3--:R-:W-:Y:S05]  /*8b50*/  @!P0 BRA `(.L_x_24) ;  /* 0xfffffffc00f08947 */ /* 0x008fea000383ffff */
[----:B------:R-:W-:Y:S05]  /*8b60*/  BRA `(.L_x_138) ;  /* 0xffffff8c00507947 */ /* 0x000fea000383ffff */
.L_x_27:
[----:B-1----:R-:W-:-:S07]  /*8b70*/  MOV R0, UR33 ;  /* 0x0000002100007c02 */ /* 0x002fce0008000f00 */
.L_x_139:
[----:B-1----:R1:W2:Y:S02]  /*8b80*/  SYNCS.PHASECHK.TRANS64.TRYWAIT P0, [R0+URZ+0x20], R3 ;  /* 0x00002003000075a7 */ /* 0x0022a400080011ff */
[----:B--2---:R-:W-:Y:S05]  /*8b90*/  @!P0 NANOSLEEP.SYNCS 0x989680 ;  /* 0x009896800000895d */ /* 0x004fea0003900000 */
[----:B------:R-:W2:Y:S02]  /*8ba0*/  @!P0 SYNCS.PHASECHK.TRANS64 P0, [R0+URZ+0x20], R3 ;  /* 0x00002003000085a7 */ /* 0x000ea400080010ff */
[----:B--2---:R-:W-:Y:S05]  /*8bb0*/  @!P0 BRA `(.L_x_139) ;  /* 0xfffffffc00f08947 */ /* 0x004fea000383ffff */
[----:B------:R-:W-:Y:S05]  /*8bc0*/  BRA `(.L_x_26) ;  /* 0xffffff8c00987947 */ /* 0x000fea000383ffff */
.L_x_34:
[----:B-1----:R-:W-:-:S07]  /*8bd0*/  MOV R0, UR33 ;  /* 0x0000002100007c02 */ /* 0x002fce0008000f00 */
.L_x_140:
[----:B-1----:R1:W2:Y:S02]  /*8be0*/  SYNCS.PHASECHK.TRANS64.TRYWAIT P0, [R0+URZ+0x20], R3 ;  /* 0x00002003000075a7 */ /* 0x0022a400080011ff */
[----:B--2---:R-:W-:Y:S05]  /*8bf0*/  @!P0 NANOSLEEP.SYNCS 0x989680 ;  /* 0x009896800000895d */ /* 0x004fea0003900000 */
[----:B------:R-:W2:Y:S02]  /*8c00*/  @!P0 SYNCS.PHASECHK.TRANS64 P0, [R0+URZ+0x20], R3 ;  /* 0x00002003000085a7 */ /* 0x000ea400080010ff */
[----:B--2---:R-:W-:Y:S05]  /*8c10*/  @!P0 BRA `(.L_x_140) ;  /* 0xfffffffc00f08947 */ /* 0x004fea000383ffff */
[----:B------:R-:W-:Y:S05]  /*8c20*/  BRA `(.L_x_33) ;  /* 0xffffff9000887947 */ /* 0x000fea000383ffff */
.L_x_39:
[----:B-1----:R1:W2:Y:S02]  /*8c30*/  SYNCS.PHASECHK.TRANS64.TRYWAIT P0, [R3+URZ+0x90], R0 ;  /* 0x00009000030075a7 */ /* 0x0022a400080011ff */
[----:B--2---:R-:W-:Y:S05]  /*8c40*/  @!P0 NANOSLEEP.SYNCS 0x989680 ;  /* 0x009896800000895d */ /* 0x004fea0003900000 */
[----:B------:R-:W2:Y:S02]  /*8c50*/  @!P0 SYNCS.PHASECHK.TRANS64 P0, [R3+URZ+0x90], R0 ;  /* 0x00009000030085a7 */ /* 0x000ea400080010ff */
[----:B--2---:R-:W-:Y:S05]  /*8c60*/  @!P0 BRA `(.L_x_39) ;  /* 0xfffffffc00f08947 */ /* 0x004fea000383ffff */
[----:B------:R-:W-:Y:S05]  /*8c70*/  BRA `(.L_x_141) ;  /* 0xffffff9400587947 */ /* 0x000fea000383ffff */
.L_x_43:
[----:B-1----:R-:W-:-:S07]  /*8c80*/  MOV R0, UR4 ;  /* 0x0000000400007c02 */ /* 0x002fce0008000f00 */
.L_x_142:
[----:B-1----:R1:W2:Y:S02]  /*8c90*/  SYNCS.PHASECHK.TRANS64.TRYWAIT P0, [R0+URZ], R3 ;  /* 0x00000003000075a7 */ /* 0x0022a400080011ff */
[----:B--2---:R-:W-:Y:S05]  /*8ca0*/  @!P0 NANOSLEEP.SYNCS 0x989680 ;  /* 0x009896800000895d */ /* 0x004fea0003900000 */
[----:B------:R-:W2:Y:S02]  /*8cb0*/  @!P0 SYNCS.PHASECHK.TRANS64 P0, [R0+URZ], R3 ;  /* 0x00000003000085a7 */ /* 0x000ea400080010ff */
[----:B--2---:R-:W-:Y:S05]  /*8cc0*/  @!P0 BRA `(.L_x_142) ;  /* 0xfffffffc00f08947 */ /* 0x004fea000383ffff */
[----:B------:R-:W-:Y:S05]  /*8cd0*/  BRA `(.L_x_143) ;  /* 0xffffff9c00007947 */ /* 0x000fea000383ffff */
.L_x_44:
[----:B------:R-:W-:-:S07]  /*8ce0*/  MOV R0, UR5 ;  /* 0x0000000500007c02 */ /* 0x000fce0008000f00 */
.L_x_144:
[----:B-1----:R1:W2:Y:S02]  /*8cf0*/  SYNCS.PHASECHK.TRANS64.TRYWAIT P0, [R0+URZ], R3 ;  /* 0x00000003000075a7 */ /* 0x0022a400080011ff */
[----:B--2---:R-:W-:Y:S05]  /*8d00*/  @!P0 NANOSLEEP.SYNCS 0x989680 ;  /* 0x009896800000895d */ /* 0x004fea0003900000 */
[----:B------:R-:W2:Y:S02]  /*8d10*/  @!P0 SYNCS.PHASECHK.TRANS64 P0, [R0+URZ], R3 ;  /* 0x00000003000085a7 */ /* 0x000ea400080010ff */
[----:B--2---:R-:W-:Y:S05]  /*8d20*/  @!P0 BRA `(.L_x_144) ;  /* 0xfffffffc00f08947 */ /* 0x004fea000383ffff */
[----:B------:R-:W-:Y:S05]  /*8d30*/  BRA `(.L_x_145) ;  /* 0xffffff9c000c7947 */ /* 0x000fea000383ffff */
.L_x_45:
[----:B------:R-:W-:-:S07]  /*8d40*/  MOV R0, UR5 ;  /* 0x0000000500007c02 */ /* 0x000fce0008000f00 */
.L_x_146:
[----:B-1----:R1:W2:Y:S02]  /*8d50*/  SYNCS.PHASECHK.TRANS64.TRYWAIT P0, [R0+URZ], R3 ;  /* 0x00000003000075a7 */ /* 0x0022a400080011ff */
[----:B--2---:R-:W-:Y:S05]  /*8d60*/  @!P0 NANOSLEEP.SYNCS 0x989680 ;  /* 0x009896800000895d */ /* 0x004fea0003900000 */
[----:B------:R-:W2:Y:S02]  /*8d70*/  @!P0 SYNCS.PHASECHK.TRANS64 P0, [R0+URZ], R3 ;  /* 0x00000003000085a7 */ /* 0x000ea400080010ff */
[----:B--2---:R-:W-:Y:S05]  /*8d80*/  @!P0 BRA `(.L_x_146) ;  /* 0xfffffffc00f08947 */ /* 0x004fea000383ffff */
[----:B------:R-:W-:Y:S05]  /*8d90*/  BRA `(.L_x_147) ;  /* 0xffffff9c00187947 */ /* 0x000fea000383ffff */
.L_x_48:
[----:B-1----:R1:W2:Y:S02]  /*8da0*/  SYNCS.PHASECHK.TRANS64.TRYWAIT P0, [R2+URZ+0xf0], R5 ;  /* 0x0000f005020075a7 */ /* 0x0022a400080011ff */
[----:B--2---:R-:W-:Y:S05]  /*8db0*/  @!P0 NANOSLEEP.SYNCS 0x989680 ;  /* 0x009896800000895d */ /* 0x004fea0003900000 */
[----:B------:R-:W2:Y:S02]  /*8dc0*/  @!P0 SYNCS.PHASECHK.TRANS64 P0, [R2+URZ+0xf0], R5 ;  /* 0x0000f005020085a7 */ /* 0x000ea400080010ff */
[----:B--2---:R-:W-:Y:S05]  /*8dd0*/  @!P0 BRA `(.L_x_48) ;  /* 0xfffffffc00f08947 */ /* 0x004fea000383ffff */
[----:B------:R-:W-:Y:S05]  /*8de0*/  BRA `(.L_x_148) ;  /* 0xffffff9c00747947 */ /* 0x000fea000383ffff */
.L_x_49:
[----:B------:R-:W-:-:S07]  /*8df0*/  MOV R2, UR4 ;  /* 0x0000000400027c02 */ /* 0x000fce0008000f00 */
.L_x_149:
[----:B-1----:R1:W2:Y:S02]  /*8e00*/  SYNCS.PHASECHK.TRANS64.TRYWAIT P0, [R2+URZ+0xa0], R5 ;  /* 0x0000a005020075a7 */ /* 0x0022a400080011ff */
[----:B--2---:R-:W-:Y:S05]  /*8e10*/  @!P0 NANOSLEEP.SYNCS 0x989680 ;  /* 0x009896800000895d */ /* 0x004fea0003900000 */
[----:B------:R-:W2:Y:S02]  /*8e20*/  @!P0 SYNCS.PHASECHK.TRANS64 P0, [R2+URZ+0xa0], R5 ;  /* 0x0000a005020085a7 */ /* 0x000ea400080010ff */
[----:B--2---:R-:W-:Y:S05]  /*8e30*/  @!P0 BRA `(.L_x_149) ;  /* 0xfffffffc00f08947 */ /* 0x004fea000383ffff */
[----:B------:R-:W-:Y:S05]  /*8e40*/  BRA `(.L_x_150) ;  /* 0xffffff9c00847947 */ /* 0x000fea000383ffff */
.L_x_50:
[----:B-1----:R1:W2:Y:S02]  /*8e50*/  SYNCS.PHASECHK.TRANS64.TRYWAIT P1, [R2+URZ+0x90], R5 ;  /* 0x00009005020075a7 */ /* 0x0022a400080211ff */
[----:B--2---:R-:W-:Y:S05]  /*8e60*/  @!P1 NANOSLEEP.SYNCS 0x989680 ;  /* 0x009896800000995d */ /* 0x004fea0003900000 */
[----:B------:R-:W2:Y:S02]  /*8e70*/  @!P1 SYNCS.PHASECHK.TRANS64 P1, [R2+URZ+0x90], R5 ;  /* 0x00009005020095a7 */ /* 0x000ea400080210ff */
[----:B--2---:R-:W-:Y:S05]  /*8e80*/  @!P1 BRA `(.L_x_50) ;  /* 0xfffffffc00f09947 */ /* 0x004fea000383ffff */
[----:B------:R-:W-:Y:S05]  /*8e90*/  BRA `(.L_x_151) ;  /* 0xffffff9c00b47947 */ /* 0x000fea000383ffff */
.L_x_53:
[----:B------:R-:W-:-:S07]  /*8ea0*/  MOV R0, UR4 ;  /* 0x0000000400007c02 */ /* 0x000fce0008000f00 */
.L_x_152:
[----:B-1----:R1:W2:Y:S02]  /*8eb0*/  SYNCS.PHASECHK.TRANS64.TRYWAIT P0, [R0+URZ+0xa0], R3 ;  /* 0x0000a003000075a7 */ /* 0x0022a400080011ff */
[----:B--2---:R-:W-:Y:S05]  /*8ec0*/  @!P0 NANOSLEEP.SYNCS 0x989680 ;  /* 0x009896800000895d */ /* 0x004fea0003900000 */
[----:B------:R-:W2:Y:S02]  /*8ed0*/  @!P0 SYNCS.PHASECHK.TRANS64 P0, [R0+URZ+0xa0], R3 ;  /* 0x0000a003000085a7 */ /* 0x000ea400080010ff */
[----:B--2---:R-:W-:Y:S05]  /*8ee0*/  @!P0 BRA `(.L_x_152) ;  /* 0xfffffffc00f08947 */ /* 0x004fea000383ffff */
[----:B------:R-:W-:Y:S05]  /*8ef0*/  BRA `(.L_x_52) ;  /* 0xffffffa000087947 */ /* 0x000fea000383ffff */
.L_x_60:
[----:B-1----:R1:W2:Y:S02]  /*8f00*/  SYNCS.PHASECHK.TRANS64.TRYWAIT P1, [R0+URZ+0x90], R5 ;  /* 0x00009005000075a7 */ /* 0x0022a400080211ff */
[----:B--2---:R-:W-:Y:S05]  /*8f10*/  @!P1 NANOSLEEP.SYNCS 0x989680 ;  /* 0x009896800000995d */ /* 0x004fea0003900000 */
[----:B------:R-:W2:Y:S02]  /*8f20*/  @!P1 SYNCS.PHASECHK.TRANS64 P1, [R0+URZ+0x90], R5 ;  /* 0x00009005000095a7 */ /* 0x000ea400080210ff */
[----:B--2---:R-:W-:Y:S05]  /*8f30*/  @!P1 BRA `(.L_x_60) ;  /* 0xfffffffc00f09947 */ /* 0x004fea000383ffff */
[----:B------:R-:W-:Y:S05]  /*8f40*/  BRA `(.L_x_153) ;  /* 0xffffffa4009c7947 */ /* 0x000fea000383ffff */
.L_x_61:
[----:B------:R-:W-:-:S07]  /*8f50*/  MOV R3, UR45 ;  /* 0x0000002d00037c02 */ /* 0x000fce0008000f00 */
.L_x_154:
[----:B-1----:R1:W2:Y:S02]  /*8f60*/  SYNCS.PHASECHK.TRANS64.TRYWAIT P0, [R3+URZ+0xd0], R0 ;  /* 0x0000d000030075a7 */ /* 0x0022a400080011ff */
[----:B--2---:R-:W-:Y:S05]  /*8f70*/  @!P0 NANOSLEEP.SYNCS 0x989680 ;  /* 0x009896800000895d */ /* 0x004fea0003900000 */
[----:B------:R-:W2:Y:S02]  /*8f80*/  @!P0 SYNCS.PHASECHK.TRANS64 P0, [R3+URZ+0xd0], R0 ;  /* 0x0000d000030085a7 */ /* 0x000ea400080010ff */
[----:B--2---:R-:W-:Y:S05]  /*8f90*/  @!P0 BRA `(.L_x_154) ;  /* 0xfffffffc00f08947 */ /* 0x004fea000383ffff */
[----:B------:R-:W-:Y:S05]  /*8fa0*/  BRA `(.L_x_155) ;  /* 0xffffffa400d47947 */ /* 0x000fea000383ffff */
.L_x_64:
[----:B------:R-:W-:Y:S07]  /*8fb0*/  MOV R0, UR7 ;  /* 0x0000000700007c02 */ /* 0x000fee0008000f00 */
.L_x_156:
[----:B-1----:R1:W2:Y:S02]  /*8fc0*/  SYNCS.PHASECHK.TRANS64.TRYWAIT P0, [R0+URZ], R3 ;  /* 0x00000003000075a7 */ /* 0x0022a400080011ff */
[----:B--2---:R-:W-:Y:S05]  /*8fd0*/  @!P0 NANOSLEEP.SYNCS 0x989680 ;  /* 0x009896800000895d */ /* 0x004fea0003900000 */
[----:B------:R-:W2:Y:S02]  /*8fe0*/  @!P0 SYNCS.PHASECHK.TRANS64 P0, [R0+URZ], R3 ;  /* 0x00000003000085a7 */ /* 0x000ea400080010ff */
[----:B--2---:R-:W-:Y:S05]  /*8ff0*/  @!P0 BRA `(.L_x_156) ;  /* 0xfffffffc00f08947 */ /* 0x004fea000383ffff */
[----:B------:R-:W-:Y:S05]  /*9000*/  BRA `(.L_x_63) ;  /* 0xffffffa400f07947 */ /* 0x000fea000383ffff */
.L_x_67:
[----:B------:R-:W-:-:S07]  /*9010*/  MOV R0, UR4 ;  /* 0x0000000400007c02 */ /* 0x000fce0008000f00 */
.L_x_157:
[----:B--2---:R2:W4:Y:S02]  /*9020*/  SYNCS.PHASECHK.TRANS64.TRYWAIT P0, [R0+URZ], R3 ;  /* 0x00000003000075a7 */ /* 0x00452400080011ff */
[----:B----4-:R-:W-:Y:S05]  /*9030*/  @!P0 NANOSLEEP.SYNCS 0x989680 ;  /* 0x009896800000895d */ /* 0x010fea0003900000 */
[----:B------:R-:W4:Y:S02]  /*9040*/  @!P0 SYNCS.PHASECHK.TRANS64 P0, [R0+URZ], R3 ;  /* 0x00000003000085a7 */ /* 0x000f2400080010ff */
[----:B----4-:R-:W-:Y:S05]  /*9050*/  @!P0 BRA `(.L_x_157) ;  /* 0xfffffffc00f08947 */ /* 0x010fea000383ffff */
[----:B------:R-:W-:Y:S05]  /*9060*/  BRA `(.L_x_158) ;  /* 0xffffffac001c7947 */ /* 0x000fea000383ffff */
.L_x_68:
[----:B------:R-:W-:-:S07]  /*9070*/  MOV R0, UR5 ;  /* 0x0000000500007c02 */ /* 0x000fce0008000f00 */
.L_x_159:
[----:B-1----:R1:W2:Y:S02]  /*9080*/  SYNCS.PHASECHK.TRANS64.TRYWAIT P0, [R0+URZ], R3 ;  /* 0x00000003000075a7 */ /* 0x0022a400080011ff */
[----:B--2---:R-:W-:Y:S05]  /*9090*/  @!P0 NANOSLEEP.SYNCS 0x989680 ;  /* 0x009896800000895d */ /* 0x004fea0003900000 */
[----:B------:R-:W2:Y:S02]  /*90a0*/  @!P0 SYNCS.PHASECHK.TRANS64 P0, [R0+URZ], R3 ;  /* 0x00000003000085a7 */ /* 0x000ea400080010ff */
[----:B--2---:R-:W-:Y:S05]  /*90b0*/  @!P0 BRA `(.L_x_159) ;  /* 0xfffffffc00f08947 */ /* 0x004fea000383ffff */
[----:B------:R-:W-:Y:S05]  /*90c0*/  BRA `(.L_x_160) ;  /* 0xffffffac00287947 */ /* 0x000fea000383ffff */
.L_x_69:
[----:B------:R-:W-:-:S07]  /*90d0*/  MOV R0, UR5 ;  /* 0x0000000500007c02 */ /* 0x000fce0008000f00 */
.L_x_161:
[----:B-1----:R1:W2:Y:S02]  /*90e0*/  SYNCS.PHASECHK.TRANS64.TRYWAIT P0, [R0+URZ], R3 ;  /* 0x00000003000075a7 */ /* 0x0022a400080011ff */
[----:B--2---:R-:W-:Y:S05]  /*90f0*/  @!P0 NANOSLEEP.SYNCS 0x989680 ;  /* 0x009896800000895d */ /* 0x004fea0003900000 */
[----:B------:R-:W2:Y:S02]  /*9100*/  @!P0 SYNCS.PHASECHK.TRANS64 P0, [R0+URZ], R3 ;  /* 0x00000003000085a7 */ /* 0x000ea400080010ff */
[----:B--2---:R-:W-:Y:S05]  /*9110*/  @!P0 BRA `(.L_x_161) ;  /* 0xfffffffc00f08947 */ /* 0x004fea000383ffff */
[----:B------:R-:W-:Y:S05]  /*9120*/  BRA `(.L_x_162) ;  /* 0xffffffac00347947 */ /* 0x000fea000383ffff */
.L_x_70:
[----:B------:R-:W-:-:S07]  /*9130*/  MOV R0, UR4 ;  /* 0x0000000400007c02 */ /* 0x000fce0008000f00 */
.L_x_163:
[----:B-1----:R1:W2:Y:S02]  /*9140*/  SYNCS.PHASECHK.TRANS64.TRYWAIT P0, [R0+URZ], R3 ;  /* 0x00000003000075a7 */ /* 0x0022a400080011ff */
[----:B--2---:R-:W-:Y:S05]  /*9150*/  @!P0 NANOSLEEP.SYNCS 0x989680 ;  /* 0x009896800000895d */ /* 0x004fea0003900000 */
[----:B------:R-:W2:Y:S02]  /*9160*/  @!P0 SYNCS.PHASECHK.TRANS64 P0, [R0+URZ], R3 ;  /* 0x00000003000085a7 */ /* 0x000ea400080010ff */
[----:B--2---:R-:W-:Y:S05]  /*9170*/  @!P0 BRA `(.L_x_163) ;  /* 0xfffffffc00f08947 */ /* 0x004fea000383ffff */
[----:B------:R-:W-:Y:S05]  /*9180*/  BRA `(.L_x_164) ;  /* 0xffffffac00407947 */ /* 0x000fea000383ffff */
.L_x_75:
[----:B--2---:R2:W3:Y:S02]  /*9190*/  SYNCS.PHASECHK.TRANS64.TRYWAIT P0, [R12+URZ+0x90], R9 ;  /* 0x000090090c0075a7 */ /* 0x0044e400080011ff */
[----:B---3--:R-:W-:Y:S05]  /*91a0*/  @!P0 NANOSLEEP.SYNCS 0x989680 ;  /* 0x009896800000895d */ /* 0x008fea0003900000 */
[----:B------:R-:W3:Y:S02]  /*91b0*/  @!P0 SYNCS.PHASECHK.TRANS64 P0, [R12+URZ+0x90], R9 ;  /* 0x000090090c0085a7 */ /* 0x000ee400080010ff */
[----:B---3--:R-:W-:Y:S05]  /*91c0*/  @!P0 BRA `(.L_x_75) ;  /* 0xfffffffc00f08947 */ /* 0x008fea000383ffff */
[----:B------:R-:W-:Y:S05]  /*91d0*/  BRA `(.L_x_165) ;  /* 0xffffffb000607947 */ /* 0x000fea000383ffff */
.L_x_78:
[----:B------:R-:W-:Y:S07]  /*91e0*/  MOV R0, UR21 ;  /* 0x0000001500007c02 */ /* 0x000fee0008000f00 */
.L_x_166:
[----:B--2---:R2:W3:Y:S02]  /*91f0*/  SYNCS.PHASECHK.TRANS64.TRYWAIT P2, [R0+URZ+0x88], R11 ;  /* 0x0000880b000075a7 */ /* 0x0044e400080411ff */
[----:B---3--:R-:W-:Y:S05]  /*9200*/  @!P2 NANOSLEEP.SYNCS 0x989680 ;  /* 0x009896800000a95d */ /* 0x008fea0003900000 */
[----:B------:R-:W3:Y:S02]  /*9210*/  @!P2 SYNCS.PHASECHK.TRANS64 P2, [R0+URZ+0x88], R11 ;  /* 0x0000880b0000a5a7 */ /* 0x000ee400080410ff */
[----:B---3--:R-:W-:Y:S05]  /*9220*/  @!P2 BRA `(.L_x_166) ;  /* 0xfffffffc00f0a947 */ /* 0x008fea000383ffff */
[----:B------:R-:W-:Y:S05]  /*9230*/  BRA `(.L_x_77) ;  /* 0xffffffb400c87947 */ /* 0x000fea000383ffff */
.L_x_81:
[----:B--2---:R-:W-:Y:S07]  /*9240*/  MOV R0, UR21 ;  /* 0x0000001500007c02 */ /* 0x004fee0008000f00 */
.L_x_167:
[----:B--2---:R2:W3:Y:S02]  /*9250*/  SYNCS.PHASECHK.TRANS64.TRYWAIT P0, [R0+URZ+0x60], R9 ;  /* 0x00006009000075a7 */ /* 0x0044e400080011ff */
[----:B---3--:R-:W-:Y:S05]  /*9260*/  @!P0 NANOSLEEP.SYNCS 0x989680 ;  /* 0x009896800000895d */ /* 0x008fea0003900000 */
[----:B------:R-:W3:Y:S02]  /*9270*/  @!P0 SYNCS.PHASECHK.TRANS64 P0, [R0+URZ+0x60], R9 ;  /* 0x00006009000085a7 */ /* 0x000ee400080010ff */
[----:B---3--:R-:W-:Y:S05]  /*9280*/  @!P0 BRA `(.L_x_167) ;  /* 0xfffffffc00f08947 */ /* 0x008fea000383ffff */
[----:B------:R-:W-:Y:S05]  /*9290*/  BRA `(.L_x_168) ;  /* 0xffffffb800247947 */ /* 0x000fea000383ffff */
.L_x_82:
[----:B------:R-:W-:Y:S07]  /*92a0*/  MOV R0, UR21 ;  /* 0x0000001500007c02 */ /* 0x000fee0008000f00 */
.L_x_169:
[----:B--2---:R2:W3:Y:S02]  /*92b0*/  SYNCS.PHASECHK.TRANS64.TRYWAIT P0, [R0+URZ+0x68], R9 ;  /* 0x00006809000075a7 */ /* 0x0044e400080011ff */
[----:B---3--:R-:W-:Y:S05]  /*92c0*/  @!P0 NANOSLEEP.SYNCS 0x989680 ;  /* 0x009896800000895d */ /* 0x008fea0003900000 */
[----:B------:R-:W3:Y:S02]  /*92d0*/  @!P0 SYNCS.PHASECHK.TRANS64 P0, [R0+URZ+0x68], R9 ;  /* 0x00006809000085a7 */ /* 0x000ee400080010ff */
[----:B---3--:R-:W-:Y:S05]  /*92e0*/  @!P0 BRA `(.L_x_169) ;  /* 0xfffffffc00f08947 */ /* 0x008fea000383ffff */
[----:B------:R-:W-:Y:S05]  /*92f0*/  BRA `(.L_x_170) ;  /* 0xffffffb800607947 */ /* 0x000fea000383ffff */
.L_x_83:
[----:B------:R-:W-:Y:S07]  /*9300*/  MOV R0, UR21 ;  /* 0x0000001500007c02 */ /* 0x000fee0008000f00 */
.L_x_171:
[----:B--2---:R2:W3:Y:S02]  /*9310*/  SYNCS.PHASECHK.TRANS64.TRYWAIT P0, [R0+URZ+0x70], R9 ;  /* 0x00007009000075a7 */ /* 0x0044e400080011ff */
[----:B---3--:R-:W-:Y:S05]  /*9320*/  @!P0 NANOSLEEP.SYNCS 0x989680 ;  /* 0x009896800000895d */ /* 0x008fea0003900000 */
[----:B------:R-:W3:Y:S02]  /*9330*/  @!P0 SYNCS.PHASECHK.TRANS64 P0, [R0+URZ+0x70], R9 ;  /* 0x00007009000085a7 */ /* 0x000ee400080010ff */
[----:B---3--:R-:W-:Y:S05]  /*9340*/  @!P0 BRA `(.L_x_171) ;  /* 0xfffffffc00f08947 */ /* 0x008fea000383ffff */
[----:B------:R-:W-:Y:S05]  /*9350*/  BRA `(.L_x_172) ;  /* 0xffffffb800a87947 */ /* 0x000fea000383ffff */
.L_x_84:
[----:B------:R-:W-:Y:S07]  /*9360*/  MOV R0, UR21 ;  /* 0x0000001500007c02 */ /* 0x000fee0008000f00 */
.L_x_173:
[----:B--2---:R2:W3:Y:S02]  /*9370*/  SYNCS.PHASECHK.TRANS64.TRYWAIT P0, [R0+URZ+0x78], R9 ;  /* 0x00007809000075a7 */ /* 0x0044e400080011ff */
[----:B---3--:R-:W-:Y:S05]  /*9380*/  @!P0 NANOSLEEP.SYNCS 0x989680 ;  /* 0x009896800000895d */ /* 0x008fea0003900000 */
[----:B------:R-:W3:Y:S02]  /*9390*/  @!P0 SYNCS.PHASECHK.TRANS64 P0, [R0+URZ+0x78], R9 ;  /* 0x00007809000085a7 */ /* 0x000ee400080010ff */
[----:B---3--:R-:W-:Y:S05]  /*93a0*/  @!P0 BRA `(.L_x_173) ;  /* 0xfffffffc00f08947 */ /* 0x008fea000383ffff */
[----:B------:R-:W-:Y:S05]  /*93b0*/  BRA `(.L_x_174) ;  /* 0xffffffb800ec7947 */ /* 0x000fea000383ffff */
.L_x_86:
[----:B------:R-:W-:-:S07]  /*93c0*/  MOV R0, UR21 ;  /* 0x0000001500007c02 */ /* 0x000fce0008000f00 */
.L_x_175:
[----:B---3--:R3:W4:Y:S02]  /*93d0*/  SYNCS.PHASECHK.TRANS64.TRYWAIT P0, [R0+URZ+0x60], R3 ;  /* 0x00006003000075a7 */ /* 0x00872400080011ff */
[----:B----4-:R-:W-:Y:S05]  /*93e0*/  @!P0 NANOSLEEP.SYNCS 0x989680 ;  /* 0x009896800000895d */ /* 0x010fea0003900000 */
[----:B------:R-:W4:Y:S02]  /*93f0*/  @!P0 SYNCS.PHASECHK.TRANS64 P0, [R0+URZ+0x60], R3 ;  /* 0x00006003000085a7 */ /* 0x000f2400080010ff */
[----:B----4-:R-:W-:Y:S05]  /*9400*/  @!P0 BRA `(.L_x_175) ;  /* 0xfffffffc00f08947 */ /* 0x010fea000383ffff */
[----:B------:R-:W-:Y:S05]  /*9410*/  BRA `(.L_x_176) ;  /* 0xffffffbc00607947 */ /* 0x000fea000383ffff */
.L_x_87:
[----:B---3--:R-:W-:-:S07]  /*9420*/  MOV R0, UR21 ;  /* 0x0000001500007c02 */ /* 0x008fce0008000f00 */
.L_x_177:
[----:B---3--:R3:W4:Y:S02]  /*9430*/  SYNCS.PHASECHK.TRANS64.TRYWAIT P0, [R0+URZ+0x68], R3 ;  /* 0x00006803000075a7 */ /* 0x00872400080011ff */
[----:B----4-:R-:W-:Y:S05]  /*9440*/  @!P0 NANOSLEEP.SYNCS 0x989680 ;  /* 0x009896800000895d */ /* 0x010fea0003900000 */
[----:B------:R-:W4:Y:S02]  /*9450*/  @!P0 SYNCS.PHASECHK.TRANS64 P0, [R0+URZ+0x68], R3 ;  /* 0x00006803000085a7 */ /* 0x000f2400080010ff */
[----:B----4-:R-:W-:Y:S05]  /*9460*/  @!P0 BRA `(.L_x_177) ;  /* 0xfffffffc00f08947 */ /* 0x010fea000383ffff */
[----:B------:R-:W-:Y:S05]  /*9470*/  BRA `(.L_x_178) ;  /* 0xffffffbc00507947 */ /* 0x000fea000383ffff */
.L_x_88:
[----:B---3--:R-:W-:-:S07]  /*9480*/  MOV R0, UR21 ;  /* 0x0000001500007c02 */ /* 0x008fce0008000f00 */
.L_x_179:
[----:B---3--:R3:W4:Y:S02]  /*9490*/  SYNCS.PHASECHK.TRANS64.TRYWAIT P0, [R0+URZ+0x70], R3 ;  /* 0x00007003000075a7 */ /* 0x00872400080011ff */
[----:B----4-:R-:W-:Y:S05]  /*94a0*/  @!P0 NANOSLEEP.SYNCS 0x989680 ;  /* 0x009896800000895d */ /* 0x010fea0003900000 */
[----:B------:R-:W4:Y:S02]  /*94b0*/  @!P0 SYNCS.PHASECHK.TRANS64 P0, [R0+URZ+0x70], R3 ;  /* 0x00007003000085a7 */ /* 0x000f2400080010ff */
[----:B----4-:R-:W-:Y:S05]  /*94c0*/  @!P0 BRA `(.L_x_179) ;  /* 0xfffffffc00f08947 */ /* 0x010fea000383ffff */
[----:B------:R-:W-:Y:S05]  /*94d0*/  BRA `(.L_x_180) ;  /* 0xffffffbc00407947 */ /* 0x000fea000383ffff */
.L_x_90:
[----:B-1----:R1:W2:Y:S02]  /*94e0*/  SYNCS.PHASECHK.TRANS64.TRYWAIT P0, [R3+URZ+0x90], R0 ;  /* 0x00009000030075a7 */ /* 0x0022a400080011ff */
[----:B--2---:R-:W-:Y:S05]  /*94f0*/  @!P0 NANOSLEEP.SYNCS 0x989680 ;  /* 0x009896800000895d */ /* 0x004fea0003900000 */
[----:B------:R-:W2:Y:S02]  /*9500*/  @!P0 SYNCS.PHASECHK.TRANS64 P0, [R3+URZ+0x90], R0 ;  /* 0x00009000030085a7 */ /* 0x000ea400080010ff */
[----:B--2---:R-:W-:Y:S05]  /*9510*/  @!P0 BRA `(.L_x_90) ;  /* 0xfffffffc00f08947 */ /* 0x004fea000383ffff */
[----:B------:R-:W-:Y:S05]  /*9520*/  BRA `(.L_x_181) ;  /* 0xffffffc000007947 */ /* 0x000fea000383ffff */
.L_x_101:
[----:B-1----:R-:W-:Y:S04]  /*9530*/  MOV R2, UR44 ;  /* 0x0000002c00027c02 */ /* 0x002fe80008000f00 */
[----:B------:R1:W2:Y:S03]  /*9540*/  SYNCS.PHASECHK.TRANS64.TRYWAIT P1, [R2+URZ+0x40], R3 ;  /* 0x00004003020075a7 */ /* 0x0002a600080211ff */
[----:B--2---:R-:W-:Y:S05]  /*9550*/  @!P1 NANOSLEEP.SYNCS 0x989680 ;  /* 0x009896800000995d */ /* 0x004fea0003900000 */
[----:B------:R-:W2:Y:S02]  /*9560*/  @!P1 SYNCS.PHASECHK.TRANS64 P1, [R2+URZ+0x40], R3 ;  /* 0x00004003020095a7 */ /* 0x000ea400080210ff */
[----:B--2---:R-:W-:Y:S05]  /*9570*/  @!P1 BRA `(.L_x_101) ;  /* 0xfffffffc00ec9947 */ /* 0x004fea000383ffff */
[----:B------:R-:W-:Y:S05]  /*9580*/  BRA `(.L_x_100) ;  /* 0xffffffcc00707947 */ /* 0x000fea000383ffff */
.L_x_103:
[----:B-1----:R1:W4:Y:S02]  /*9590*/  SYNCS.PHASECHK.TRANS64.TRYWAIT P0, [R75+URZ+0xb0], R0 ;  /* 0x0000b0004b0075a7 */ /* 0x00232400080011ff */
[----:B----4-:R-:W-:Y:S05]  /*95a0*/  @!P0 NANOSLEEP.SYNCS 0x989680 ;  /* 0x009896800000895d */ /* 0x010fea0003900000 */
[----:B------:R-:W4:Y:S02]  /*95b0*/  @!P0 SYNCS.PHASECHK.TRANS64 P0, [R75+URZ+0xb0], R0 ;  /* 0x0000b0004b0085a7 */ /* 0x000f2400080010ff */
[----:B----4-:R-:W-:Y:S05]  /*95c0*/  @!P0 BRA `(.L_x_103) ;  /* 0xfffffffc00f08947 */ /* 0x010fea000383ffff */
[----:B------:R-:W-:Y:S05]  /*95d0*/  BRA `(.L_x_102) ;  /* 0xffffffcc00987947 */ /* 0x000fea000383ffff */
.L_x_112:
[----:B-1----:R1:W3:Y:S02]  /*95e0*/  SYNCS.PHASECHK.TRANS64.TRYWAIT P0, [R3+URZ+0x40], R0 ;  /* 0x00004000030075a7 */ /* 0x0022e400080011ff */
[----:B---3--:R-:W-:Y:S05]  /*95f0*/  @!P0 NANOSLEEP.SYNCS 0x989680 ;  /* 0x009896800000895d */ /* 0x008fea0003900000 */
[----:B------:R-:W3:Y:S02]  /*9600*/  @!P0 SYNCS.PHASECHK.TRANS64 P0, [R3+URZ+0x40], R0 ;  /* 0x00004000030085a7 */ /* 0x000ee400080010ff */
[----:B---3--:R-:W-:Y:S05]  /*9610*/  @!P0 BRA `(.L_x_112) ;  /* 0xfffffffc00f08947 */ /* 0x008fea000383ffff */
[----:B------:R-:W-:Y:S05]  /*9620*/  BRA `(.L_x_111) ;  /* 0xffffffd400b47947 */ /* 0x000fea000383ffff */
.L_x_120:
[----:B-1----:R1:W3:Y:S02]  /*9630*/  SYNCS.PHASECHK.TRANS64.TRYWAIT P0, [R0+URZ+0x40], R7 ;  /* 0x00004007000075a7 */ /* 0x0022e400080011ff */
[----:B---3--:R-:W-:Y:S05]  /*9640*/  @!P0 NANOSLEEP.SYNCS 0x989680 ;  /* 0x009896800000895d */ /* 0x008fea0003900000 */
[----:B------:R-:W3:Y:S02]  /*9650*/  @!P0 SYNCS.PHASECHK.TRANS64 P0, [R0+URZ+0x40], R7 ;  /* 0x00004007000085a7 */ /* 0x000ee400080010ff */
[----:B---3--:R-:W-:Y:S05]  /*9660*/  @!P0 BRA `(.L_x_120) ;  /* 0xfffffffc00f08947 */ /* 0x008fea000383ffff */
[----:B------:R-:W-:Y:S05]  /*9670*/  BRA `(.L_x_119) ;  /* 0xffffffdc00f87947 */ /* 0x000fea000383ffff */
.L_x_128:
[----:B-1----:R1:W3:Y:S02]  /*9680*/  SYNCS.PHASECHK.TRANS64.TRYWAIT P0, [R0+URZ+0x40], R5 ;  /* 0x00004005000075a7 */ /* 0x0022e400080011ff */
[----:B---3--:R-:W-:Y:S05]  /*9690*/  @!P0 NANOSLEEP.SYNCS 0x989680 ;  /* 0x009896800000895d */ /* 0x008fea0003900000 */
[----:B------:R-:W3:Y:S02]  /*96a0*/  @!P0 SYNCS.PHASECHK.TRANS64 P0, [R0+URZ+0x40], R5 ;  /* 0x00004005000085a7 */ /* 0x000ee400080010ff */
[----:B---3--:R-:W-:Y:S05]  /*96b0*/  @!P0 BRA `(.L_x_128) ;  /* 0xfffffffc00f08947 */ /* 0x008fea000383ffff */
[----:B------:R-:W-:Y:S05]  /*96c0*/  BRA `(.L_x_127) ;  /* 0xffffffe8003c7947 */ /* 0x000fea000383ffff */
        .weak           $__internal_0_$__cuda_sm10x_tcgen05_guardrail_trap_col_being_dealloced_not_returned_by_alloc
        .type           $__internal_0_$__cuda_sm10x_tcgen05_guardrail_trap_col_being_dealloced_not_returned_by_alloc,@function
        .size           $__internal_0_$__cuda_sm10x_tcgen05_guardrail_trap_col_being_dealloced_not_returned_by_alloc,($__internal_1_$__cuda_sm10x_tcgen05_guardrail_trap_phase_invalid_during_alloc - $__internal_0_$__cuda_sm10x_tcgen05_guardrail_trap_col_being_dealloced_not_returned_by_alloc)
$__internal_0_$__cuda_sm10x_tcgen05_guardrail_trap_col_being_dealloced_not_returned_by_alloc:
[----:B------:R-:W-:Y:S05]  /*96d0*/  BPT.TRAP 0x1 ;  /* 0x000000040000795c */ /* 0x000fea0000300000 */
[----:B------:R-:W-:-:S04]  /*96e0*/  HFMA2 R3, -RZ, RZ, 0, 0 ;  /* 0x00000000ff037431 */ /* 0x000fc800000001ff */
[----:B------:R-:W-:Y:S05]  /*96f0*/  RET.REL.NODEC R2 `(_ZN7cutlass13device_kernelINS_4gemm6kernel13GemmUniversalIN4cute5tupleIJiiiiEEENS1_10collective13CollectiveMmaINS1_35MainloopSm100TmaUmmaWarpSpecializedILi4ELi2ELi4ENS5_IJNS4_1CILi1EEENSA_ILi2EEESB_EEEEENS5_IJNSA_ILi128EEENSA_ILi64EEESG_EEENS_10tfloat32_tENS5_IJlSB_lEEESI_SJ_NS4_8TiledMMAINS4_8MMA_AtomIJNS4_17SM100_MMA_TF32_SSISI_SI_fLi128ELi64ELNS4_4UMMA5MajorE0ELSO_0ELNSN_7ScaleInE0ELSP_0EEEEEENS4_6LayoutINS5_IJSB_SB_SB_EEENS5_IJNSA_ILi0EEESU_SU_EEEEENS5_IJNS4_10UnderscoreESX_SX_EEEEENS4_23SM90_TMA_LOAD_MULTICASTENS4_14ComposedLayoutINS4_7SwizzleILi3ELi4ELi3EEENS4_18smem_ptr_flag_bitsILi32EEENSS_INS5_IJNSA_ILi8EEENSA_ILi32EEEEEENS5_IJS17_SB_EEEEEEEvNS4_8identityENS4_13SM90_TMA_LOADES1B_vS1C_EENS_8epilogue10collective18CollectiveEpilogueINS1F_23Sm100TmaWarpSpecializedILi4ELi2ELi16ELb1ELb0EEEJSH_NS5_IJNSS_ISF_SB_EENSS_INSA_ILi16EEESB_EEEEESI_SJ_SI_SJ_NS1F_6fusion15FusionCallbacksIS1J_NS1O_17LinearCombinationISI_fSI_fLNS_15FloatRoundStyleE2EEESH_S1N_JEEENS4_5SM1004TMEM4LOAD26SM100_TMEM_LOAD_32dp32b16xES1D_NS11_INS12_ILi2ELi4ELi3EEES15_NSS_INS5_IJS16_S1L_EEENS5_IJS1L_SB_EEEEEEENS4_39AutoVectorizingCopyWithAssumedAlignmentILi128EEENS4_14SM90_TMA_STOREES22_S24_S24_EEEvvEEEEvNT_6ParamsE) ;  /* 0xffffff6802407950 */ /* 0x000fea0003c3ffff */
        .weak           $__internal_1_$__cuda_sm10x_tcgen05_guardrail_trap_phase_invalid_during_alloc
        .type           $__internal_1_$__cuda_sm10x_tcgen05_guardrail_trap_phase_invalid_during_alloc,@function
        .size           $__internal_1_$__cuda_sm10x_tcgen05_guardrail_trap_phase_invalid_during_alloc,($__internal_2_$__cuda_sm10x_tcgen05_guardrail_trap_unallocated_columns_being_dealloced - $__internal_1_$__cuda_sm10x_tcgen05_guardrail_trap_phase_invalid_during_alloc)
$__internal_1_$__cuda_sm10x_tcgen05_guardrail_trap_phase_invalid_during_alloc:
[----:B------:R-:W-:Y:S05]  /*9700*/  BPT.TRAP 0x1 ;  /* 0x000000040000795c */ /* 0x000fea0000300000 */
[----:B------:R-:W-:-:S04]  /*9710*/  MOV R5, 0x0 ;  /* 0x0000000000057802 */ /* 0x000fc80000000f00 */
[----:B------:R-:W-:Y:S05]  /*9720*/  RET.REL.NODEC R4 `(_ZN7cutlass13device_kernelINS_4gemm6kernel13GemmUniversalIN4cute5tupleIJiiiiEEENS1_10collective13CollectiveMmaINS1_35MainloopSm100TmaUmmaWarpSpecializedILi4ELi2ELi4ENS5_IJNS4_1CILi1EEENSA_ILi2EEESB_EEEEENS5_IJNSA_ILi128EEENSA_ILi64EEESG_EEENS_10tfloat32_tENS5_IJlSB_lEEESI_SJ_NS4_8TiledMMAINS4_8MMA_AtomIJNS4_17SM100_MMA_TF32_SSISI_SI_fLi128ELi64ELNS4_4UMMA5MajorE0ELSO_0ELNSN_7ScaleInE0ELSP_0EEEEEENS4_6LayoutINS5_IJSB_SB_SB_EEENS5_IJNSA_ILi0EEESU_SU_EEEEENS5_IJNS4_10UnderscoreESX_SX_EEEEENS4_23SM90_TMA_LOAD_MULTICASTENS4_14ComposedLayoutINS4_7SwizzleILi3ELi4ELi3EEENS4_18smem_ptr_flag_bitsILi32EEENSS_INS5_IJNSA_ILi8EEENSA_ILi32EEEEEENS5_IJS17_SB_EEEEEEEvNS4_8identityENS4_13SM90_TMA_LOADES1B_vS1C_EENS_8epilogue10collective18CollectiveEpilogueINS1F_23Sm100TmaWarpSpecializedILi4ELi2ELi16ELb1ELb0EEEJSH_NS5_IJNSS_ISF_SB_EENSS_INSA_ILi16EEESB_EEEEESI_SJ_SI_SJ_NS1F_6fusion15FusionCallbacksIS1J_NS1O_17LinearCombinationISI_fSI_fLNS_15FloatRoundStyleE2EEESH_S1N_JEEENS4_5SM1004TMEM4LOAD26SM100_TMEM_LOAD_32dp32b16xES1D_NS11_INS12_ILi2ELi4ELi3EEES15_NSS_INS5_IJS16_S1L_EEENS5_IJS1L_SB_EEEEEEENS4_39AutoVectorizingCopyWithAssumedAlignmentILi128EEENS4_14SM90_TMA_STOREES22_S24_S24_EEEvvEEEEvNT_6ParamsE) ;  /* 0xffffff6804347950 */ /* 0x000fea0003c3ffff */
        .weak           $__internal_2_$__cuda_sm10x_tcgen05_guardrail_trap_unallocated_columns_being_dealloced
        .type           $__internal_2_$__cuda_sm10x_tcgen05_guardrail_trap_unallocated_columns_being_dealloced,@function
        .size           $__internal_2_$__cuda_sm10x_tcgen05_guardrail_trap_unallocated_columns_being_dealloced,(.L_x_183 - $__internal_2_$__cuda_sm10x_tcgen05_guardrail_trap_unallocated_columns_being_dealloced)
$__internal_2_$__cuda_sm10x_tcgen05_guardrail_trap_unallocated_columns_being_dealloced:
[----:B------:R-:W-:Y:S05]  /*9730*/  BPT.TRAP 0x1 ;  /* 0x000000040000795c */ /* 0x000fea0000300000 */
[----:B------:R-:W-:-:S04]  /*9740*/  HFMA2 R3, -RZ, RZ, 0, 0 ;  /* 0x00000000ff037431 */ /* 0x000fc800000001ff */
[----:B------:R-:W-:Y:S05]  /*9750*/  RET.REL.NODEC R2 `(_ZN7cutlass13device_kernelINS_4gemm6kernel13GemmUniversalIN4cute5tupleIJiiiiEEENS1_10collective13CollectiveMmaINS1_35MainloopSm100TmaUmmaWarpSpecializedILi4ELi2ELi4ENS5_IJNS4_1CILi1EEENSA_ILi2EEESB_EEEEENS5_IJNSA_ILi128EEENSA_ILi64EEESG_EEENS_10tfloat32_tENS5_IJlSB_lEEESI_SJ_NS4_8TiledMMAINS4_8MMA_AtomIJNS4_17SM100_MMA_TF32_SSISI_SI_fLi128ELi64ELNS4_4UMMA5MajorE0ELSO_0ELNSN_7ScaleInE0ELSP_0EEEEEENS4_6LayoutINS5_IJSB_SB_SB_EEENS5_IJNSA_ILi0EEESU_SU_EEEEENS5_IJNS4_10UnderscoreESX_SX_EEEEENS4_23SM90_TMA_LOAD_MULTICASTENS4_14ComposedLayoutINS4_7SwizzleILi3ELi4ELi3EEENS4_18smem_ptr_flag_bitsILi32EEENSS_INS5_IJNSA_ILi8EEENSA_ILi32EEEEEENS5_IJS17_SB_EEEEEEEvNS4_8identityENS4_13SM90_TMA_LOADES1B_vS1C_EENS_8epilogue10collective18CollectiveEpilogueINS1F_23Sm100TmaWarpSpecializedILi4ELi2ELi16ELb1ELb0EEEJSH_NS5_IJNSS_ISF_SB_EENSS_INSA_ILi16EEESB_EEEEESI_SJ_SI_SJ_NS1F_6fusion15FusionCallbacksIS1J_NS1O_17LinearCombinationISI_fSI_fLNS_15FloatRoundStyleE2EEESH_S1N_JEEENS4_5SM1004TMEM4LOAD26SM100_TMEM_LOAD_32dp32b16xES1D_NS11_INS12_ILi2ELi4ELi3EEES15_NSS_INS5_IJS16_S1L_EEENS5_IJS1L_SB_EEEEEEENS4_39AutoVectorizingCopyWithAssumedAlignmentILi128EEENS4_14SM90_TMA_STOREES22_S24_S24_EEEvvEEEEvNT_6ParamsE) ;  /* 0xffffff6802287950 */ /* 0x000fea0003c3ffff */
.L_x_182:
[----:B------:R-:W-:-:S00]  /*9760*/  BRA `(.L_x_182) ;  /* 0xfffffffc00fc7947 */ /* 0x000fc0000383ffff */
[----:B------:R-:W-:-:S00]  /*9770*/  NOP ;  /* 0x0000000000007918 */ /* 0x000fc00000000000 */
        /* <DEDUP_REMOVED lines=8> */
.L_x_183:


//--------------------- .nv.global.init           --------------------------
	.section	.nv.global.init,"aw",@progbits
.nv.global.init:
	.type		$str$27,@object
	.size		$str$27,($str$28 - $str$27)
$str$27:
        /*0000*/ 	.byte	0x28, 0x61, 0x64, 0x64, 0x72, 0x65, 0x73, 0x73, 0x20, 0x26, 0x20, 0x6d, 0x61, 0x73, 0x6b, 0x29
        /*0010*/ 	.byte	0x20, 0x3d, 0x3d, 0x20, 0x30, 0x00
	.type		$str$28,@object
	.size		$str$28,($str$26 - $str$28)
$str$28:
        /*0016*/ 	.byte	0x2f, 0x74, 0x6d, 0x70, 0x2f, 0x63, 0x75, 0x74, 0x6c, 0x61, 0x73, 0x73, 0x5f, 0x73, 0x77, 0x65
        /*0026*/ 	.byte	0x65, 0x70, 0x5f, 0x73, 0x72, 0x63, 0x2f, 0x69, 0x6e, 0x63, 0x6c, 0x75, 0x64, 0x65, 0x2f, 0x63
        /*0036*/ 	.byte	0x75, 0x74, 0x65, 0x2f, 0x70, 0x6f, 0x69, 0x6e, 0x74, 0x65, 0x72, 0x5f, 0x66, 0x6c, 0x61, 0x67
        /*0046*/ 	.byte	0x67, 0x65, 0x64, 0x2e, 0x68, 0x70, 0x70, 0x00
	.type		$str$26,@object
	.size		$str$26,($str$25 - $str$26)
$str$26:
        /*004e*/ 	.byte	0x2f, 0x74, 0x6d, 0x70, 0x2f, 0x63, 0x75, 0x74, 0x6c, 0x61, 0x73, 0x73, 0x5f, 0x73, 0x77, 0x65
        /*005e*/ 	.byte	0x65, 0x70, 0x5f, 0x73, 0x72, 0x63, 0x2f, 0x69, 0x6e, 0x63, 0x6c, 0x75, 0x64, 0x65, 0x2f, 0x63
        /*006e*/ 	.byte	0x75, 0x74, 0x65, 0x2f, 0x61, 0x74, 0x6f, 0x6d, 0x2f, 0x63, 0x6f, 0x70, 0x79, 0x5f, 0x74, 0x72
        /*007e*/ 	.byte	0x61, 0x69, 0x74, 0x73, 0x5f, 0x73, 0x6d, 0x31, 0x30, 0x30, 0x2e, 0x68, 0x70, 0x70, 0x00
	.type		$str$25,@object
	.size		$str$25,(__unnamed_1 - $str$25)
$str$25:
        /*008d*/ 	.byte	0x28, 0x28, 0x75, 0x69, 0x6e, 0x74, 0x33, 0x32, 0x5f, 0x74, 0x28, 0x74, 0x68, 0x72, 0x65, 0x61
        /*009d*/ 	.byte	0x64, 0x49, 0x64, 0x78, 0x2e, 0x78, 0x29, 0x20, 0x2f, 0x20, 0x33, 0x32, 0x29, 0x20, 0x25, 0x20
        /*00ad*/ 	.byte	0x34, 0x29, 0x20, 0x3d, 0x3d, 0x20, 0x28, 0x28, 0x28, 0x74, 0x6d, 0x65, 0x6d, 0x5f, 0x61, 0x64
        /*00bd*/ 	.byte	0x64, 0x72, 0x20, 0x3e, 0x3e, 0x20, 0x31, 0x36, 0x29, 0x20, 0x2f, 0x20, 0x33, 0x32, 0x29, 0x20
        /*00cd*/ 	.byte	0x25, 0x20, 0x34, 0x29, 0x00
	.type		__unnamed_1,@object
	.size		__unnamed_1,(__unnamed_2 - __unnamed_1)
__unnamed_1:
        /*00d2*/ 	.byte	0x61, 0x75, 0x74, 0x6f, 0x20, 0x63, 0x75, 0x74, 0x65, 0x3a, 0x3a, 0x61, 0x73, 0x5f, 0x70, 0x6f
        /* <DEDUP_REMOVED lines=24> */
        /*0262*/ 	.byte	0x32, 0x30, 0x34, 0x38, 0x3e, 0x3e, 0x3e, 0x3e, 0x5d, 0x00
	.type		__unnamed_2,@object
	.size		__unnamed_2,(.L_2 - __unnamed_2)
__unnamed_2:
        /* <DEDUP_REMOVED lines=42> */
        /*050c*/ 	.byte	0x3e, 0x5d, 0x00
.L_2:


//--------------------- .nv.shared._ZN7cutlass13device_kernelINS_4gemm6kernel13GemmUniversalIN4cute5tupleIJiiiiEEENS1_10collective13CollectiveMmaINS1_35MainloopSm100TmaUmmaWarpSpecializedILi4ELi2ELi4ENS5_IJNS4_1CILi1EEENSA_ILi2EEESB_EEEEENS5_IJNSA_ILi128EEENSA_ILi64EEESG_EEENS_10tfloat32_tENS5_IJlSB_lEEESI_SJ_NS4_8TiledMMAINS4_8MMA_AtomIJNS4_17SM100_MMA_TF32_SSISI_SI_fLi128ELi64ELNS4_4UMMA5MajorE0ELSO_0ELNSN_7ScaleInE0ELSP_0EEEEEENS4_6LayoutINS5_IJSB_SB_SB_EEENS5_IJNSA_ILi0EEESU_SU_EEEEENS5_IJNS4_10UnderscoreESX_SX_EEEEENS4_23SM90_TMA_LOAD_MULTICASTENS4_14ComposedLayoutINS4_7SwizzleILi3ELi4ELi3EEENS4_18smem_ptr_flag_bitsILi32EEENSS_INS5_IJNSA_ILi8EEENSA_ILi32EEEEEENS5_IJS17_SB_EEEEEEEvNS4_8identityENS4_13SM90_TMA_LOADES1B_vS1C_EENS_8epilogue10collective18CollectiveEpilogueINS1F_23Sm100TmaWarpSpecializedILi4ELi2ELi16ELb1ELb0EEEJSH_NS5_IJNSS_ISF_SB_EENSS_INSA_ILi16EEESB_EEEEESI_SJ_SI_SJ_NS1F_6fusion15FusionCallbacksIS1J_NS1O_17LinearCombinationISI_fSI_fLNS_15FloatRoundStyleE2EEESH_S1N_JEEENS4_5SM1004TMEM4LOAD26SM100_TMEM_LOAD_32dp32b16xES1D_NS11_INS12_ILi2ELi4ELi3EEES15_NSS_INS5_IJS16_S1L_EEENS5_IJS1L_SB_EEEEEEENS4_39AutoVectorizingCopyWithAssumedAlignmentILi128EEENS4_14SM90_TMA_STOREES22_S24_S24_EEEvvEEEEvNT_6ParamsE --------------------------
	.section	.nv.shared._ZN7cutlass13device_kernelINS_4gemm6kernel13GemmUniversalIN4cute5tupleIJiiiiEEENS1_10collective13CollectiveMmaINS1_35MainloopSm100TmaUmmaWarpSpecializedILi4ELi2ELi4ENS5_IJNS4_1CILi1EEENSA_ILi2EEESB_EEEEENS5_IJNSA_ILi128EEENSA_ILi64EEESG_EEENS_10tfloat32_tENS5_IJlSB_lEEESI_SJ_NS4_8TiledMMAINS4_8MMA_AtomIJNS4_17SM100_MMA_TF32_SSISI_SI_fLi128ELi64ELNS4_4UMMA5MajorE0ELSO_0ELNSN_7ScaleInE0ELSP_0EEEEEENS4_6LayoutINS5_IJSB_SB_SB_EEENS5_IJNSA_ILi0EEESU_SU_EEEEENS5_IJNS4_10UnderscoreESX_SX_EEEEENS4_23SM90_TMA_LOAD_MULTICASTENS4_14ComposedLayoutINS4_7SwizzleILi3ELi4ELi3EEENS4_18smem_ptr_flag_bitsILi32EEENSS_INS5_IJNSA_ILi8EEENSA_ILi32EEEEEENS5_IJS17_SB_EEEEEEEvNS4_8identityENS4_13SM90_TMA_LOADES1B_vS1C_EENS_8epilogue10collective18CollectiveEpilogueINS1F_23Sm100TmaWarpSpecializedILi4ELi2ELi16ELb1ELb0EEEJSH_NS5_IJNSS_ISF_SB_EENSS_INSA_ILi16EEESB_EEEEESI_SJ_SI_SJ_NS1F_6fusion15FusionCallbacksIS1J_NS1O_17LinearCombinationISI_fSI_fLNS_15FloatRoundStyleE2EEESH_S1N_JEEENS4_5SM1004TMEM4LOAD26SM100_TMEM_LOAD_32dp32b16xES1D_NS11_INS12_ILi2ELi4ELi3EEES15_NSS_INS5_IJS16_S1L_EEENS5_IJS1L_SB_EEEEEEENS4_39AutoVectorizingCopyWithAssumedAlignmentILi128EEENS4_14SM90_TMA_STOREES22_S24_S24_EEEvvEEEEvNT_6ParamsE,"aw",@nobits
	.sectionflags	@""
	.align	16
	.zero		1024


//--------------------- .nv.shared.reserved.0     --------------------------
	.section	.nv.shared.reserved.0,"aw",@nobits
	.weak		__nv_reservedSMEM_offset_0_alias
	.size		__nv_reservedSMEM_offset_0_alias, 0, 64
	.other		__nv_reservedSMEM_offset_0_alias,@"STO_CUDA_RESERVED_SHARED STV_DEFAULT"
__nv_reservedSMEM_offset_0_alias:
	.zero		0
.nv.shared.reserved.0:
	.zero		64
	.weak		__nv_reservedSMEM_tcgen05_partition
	.type		__nv_reservedSMEM_tcgen05_partition,@object
	.size		__nv_reservedSMEM_tcgen05_partition,(.L_0 - __nv_reservedSMEM_tcgen05_partition)
__nv_reservedSMEM_tcgen05_partition:
	.zero		32
.L_0:


//--------------------- .nv.global                --------------------------
	.section	.nv.global,"aw",@nobits
.nv.global:
	.type		_ZN39_INTERNAL_b62b1334_4_k_cu_d7b783c1_93884cute1_E,@object
	.size		_ZN39_INTERNAL_b62b1334_4_k_cu_d7b783c1_93884cute1_E,(_ZN39_INTERNAL_b62b1334_4_k_cu_d7b783c1_93884cuda3std3__45__cpo6cbeginE - _ZN39_INTERNAL_b62b1334_4_k_cu_d7b783c1_93884cute1_E)
_ZN39_INTERNAL_b62b1334_4_k_cu_d7b783c1_93884cute1_E:
	.zero		1
	.type		_ZN39_INTERNAL_b62b1334_4_k_cu_d7b783c1_93884cuda3std3__45__cpo6cbeginE,@object
	.size		_ZN39_INTERNAL_b62b1334_4_k_cu_d7b783c1_93884cuda3std3__45__cpo6cbeginE,(_ZN39_INTERNAL_b62b1334_4_k_cu_d7b783c1_93884cuda3std3__48in_placeE - _ZN39_INTERNAL_b62b1334_4_k_cu_d7b783c1_93884cuda3std3__45__cpo6cbeginE)
_ZN39_INTERNAL_b62b1334_4_k_cu_d7b783c1_93884cuda3std3__45__cpo6cbeginE:
	.zero		1
	.type		_ZN39_INTERNAL_b62b1334_4_k_cu_d7b783c1_93884cuda3std3__48in_placeE,@object
	.size		_ZN39_INTERNAL_b62b1334_4_k_cu_d7b783c1_93884cuda3std3__48in_placeE,(_ZN39_INTERNAL_b62b1334_4_k_cu_d7b783c1_93884cuda3std6ranges3__45__cpo9iter_moveE - _ZN39_INTERNAL_b62b1334_4_k_cu_d7b783c1_93884cuda3std3__48in_placeE)
_ZN39_INTERNAL_b62b1334_4_k_cu_d7b783c1_93884cuda3std3__48in_placeE:
	.zero		1
	.type		_ZN39_INTERNAL_b62b1334_4_k_cu_d7b783c1_93884cuda3std6ranges3__45__cpo9iter_moveE,@object
	.size		_ZN39_INTERNAL_b62b1334_4_k_cu_d7b783c1_93884cuda3std6ranges3__45__cpo9iter_moveE,(_ZN39_INTERNAL_b62b1334_4_k_cu_d7b783c1_93884cuda3std3__45__cpo5beginE - _ZN39_INTERNAL_b62b1334_4_k_cu_d7b783c1_93884cuda3std6ranges3__45__cpo9iter_moveE)
_ZN39_INTERNAL_b62b1334_4_k_cu_d7b783c1_93884cuda3std6ranges3__45__cpo9iter_moveE:
	.zero		1
	.type		_ZN39_INTERNAL_b62b1334_4_k_cu_d7b783c1_93884cuda3std3__45__cpo5beginE,@object
	.size		_ZN39_INTERNAL_b62b1334_4_k_cu_d7b783c1_93884cuda3std3__45__cpo5beginE,(_ZN39_INTERNAL_b62b1334_4_k_cu_d7b783c1_93884cuda3std3__441_GLOBAL__N__b62b1334_4_k_cu_d7b783c1_93886ignoreE - _ZN39_INTERNAL_b62b1334_4_k_cu_d7b783c1_93884cuda3std3__45__cpo5beginE)
_ZN39_INTERNAL_b62b1334_4_k_cu_d7b783c1_93884cuda3std3__45__cpo5beginE:
	.zero		1
	.type		_ZN39_INTERNAL_b62b1334_4_k_cu_d7b783c1_93884cuda3std3__441_GLOBAL__N__b62b1334_4_k_cu_d7b783c1_93886ignoreE,@object
	.size		_ZN39_INTERNAL_b62b1334_4_k_cu_d7b783c1_93884cuda3std3__441_GLOBAL__N__b62b1334_4_k_cu_d7b783c1_93886ignoreE,(_ZN39_INTERNAL_b62b1334_4_k_cu_d7b783c1_93884cute7productE - _ZN39_INTERNAL_b62b1334_4_k_cu_d7b783c1_93884cuda3std3__441_GLOBAL__N__b62b1334_4_k_cu_d7b783c1_93886ignoreE)
_ZN39_INTERNAL_b62b1334_4_k_cu_d7b783c1_93884cuda3std3__441_GLOBAL__N__b62b1334_4_k_cu_d7b783c1_93886ignoreE:
	.zero		1
	.type		_ZN39_INTERNAL_b62b1334_4_k_cu_d7b783c1_93884cute7productE,@object
	.size		_ZN39_INTERNAL_b62b1334_4_k_cu_d7b783c1_93884cute7productE,(_ZN39_INTERNAL_b62b1334_4_k_cu_d7b783c1_93884cuda3std3__45__cpo3endE - _ZN39_INTERNAL_b62b1334_4_k_cu_d7b783c1_93884cute7productE)
_ZN39_INTERNAL_b62b1334_4_k_cu_d7b783c1_93884cute7productE:
	.zero		1
	.type		_ZN39_INTERNAL_b62b1334_4_k_cu_d7b783c1_93884cuda3std3__45__cpo3endE,@object
	.size		_ZN39_INTERNAL_b62b1334_4_k_cu_d7b783c1_93884cuda3std3__45__cpo3endE,(_ZN39_INTERNAL_b62b1334_4_k_cu_d7b783c1_93884cuda3std3__419piecewise_constructE - _ZN39_INTERNAL_b62b1334_4_k_cu_d7b783c1_93884cuda3std3__45__cpo3endE)
_ZN39_INTERNAL_b62b1334_4_k_cu_d7b783c1_93884cuda3std3__45__cpo3endE:
	.zero		1
	.type		_ZN39_INTERNAL_b62b1334_4_k_cu_d7b783c1_93884cuda3std3__419piecewise_constructE,@object
	.size		_ZN39_INTERNAL_b62b1334_4_k_cu_d7b783c1_93884cuda3std3__419piecewise_constructE,(_ZN39_INTERNAL_b62b1334_4_k_cu_d7b783c1_93884cuda3std3__45__cpo4cendE - _ZN39_INTERNAL_b62b1334_4_k_cu_d7b783c1_93884cuda3std3__419piecewise_constructE)
_ZN39_INTERNAL_b62b1334_4_k_cu_d7b783c1_93884cuda3std3__419piecewise_constructE:
	.zero		1
	.type		_ZN39_INTERNAL_b62b1334_4_k_cu_d7b783c1_93884cuda3std3__45__cpo4cendE,@object
	.size		_ZN39_INTERNAL_b62b1334_4_k_cu_d7b783c1_93884cuda3std3__45__cpo4cendE,(_ZN39_INTERNAL_b62b1334_4_k_cu_d7b783c1_93884cuda3std6ranges3__45__cpo4swapE - _ZN39_INTERNAL_b62b1334_4_k_cu_d7b783c1_93884cuda3std3__45__cpo4cendE)
_ZN39_INTERNAL_b62b1334_4_k_cu_d7b783c1_93884cuda3std3__45__cpo4cendE:
	.zero		1
	.type		_ZN39_INTERNAL_b62b1334_4_k_cu_d7b783c1_93884cuda3std6ranges3__45__cpo4swapE,@object
	.size		_ZN39_INTERNAL_b62b1334_4_k_cu_d7b783c1_93884cuda3std6ranges3__45__cpo4swapE,(.L_10 - _ZN39_INTERNAL_b62b1334_4_k_cu_d7b783c1_93884cuda3std6ranges3__45__cpo4swapE)
_ZN39_INTERNAL_b62b1334_4_k_cu_d7b783c1_93884cuda3std6ranges3__45__cpo4swapE:
	.zero		1
.L_10:


//--------------------- .nv.constant0._ZN7cutlass13device_kernelINS_4gemm6kernel13GemmUniversalIN4cute5tupleIJiiiiEEENS1_10collective13CollectiveMmaINS1_35MainloopSm100TmaUmmaWarpSpecializedILi4ELi2ELi4ENS5_IJNS4_1CILi1EEENSA_ILi2EEESB_EEEEENS5_IJNSA_ILi128EEENSA_ILi64EEESG_EEENS_10tfloat32_tENS5_IJlSB_lEEESI_SJ_NS4_8TiledMMAINS4_8MMA_AtomIJNS4_17SM100_MMA_TF32_SSISI_SI_fLi128ELi64ELNS4_4UMMA5MajorE0ELSO_0ELNSN_7ScaleInE0ELSP_0EEEEEENS4_6LayoutINS5_IJSB_SB_SB_EEENS5_IJNSA_ILi0EEESU_SU_EEEEENS5_IJNS4_10UnderscoreESX_SX_EEEEENS4_23SM90_TMA_LOAD_MULTICASTENS4_14ComposedLayoutINS4_7SwizzleILi3ELi4ELi3EEENS4_18smem_ptr_flag_bitsILi32EEENSS_INS5_IJNSA_ILi8EEENSA_ILi32EEEEEENS5_IJS17_SB_EEEEEEEvNS4_8identityENS4_13SM90_TMA_LOADES1B_vS1C_EENS_8epilogue10collective18CollectiveEpilogueINS1F_23Sm100TmaWarpSpecializedILi4ELi2ELi16ELb1ELb0EEEJSH_NS5_IJNSS_ISF_SB_EENSS_INSA_ILi16EEESB_EEEEESI_SJ_SI_SJ_NS1F_6fusion15FusionCallbacksIS1J_NS1O_17LinearCombinationISI_fSI_fLNS_15FloatRoundStyleE2EEESH_S1N_JEEENS4_5SM1004TMEM4LOAD26SM100_TMEM_LOAD_32dp32b16xES1D_NS11_INS12_ILi2ELi4ELi3EEES15_NSS_INS5_IJS16_S1L_EEENS5_IJS1L_SB_EEEEEEENS4_39AutoVectorizingCopyWithAssumedAlignmentILi128EEENS4_14SM90_TMA_STOREES22_S24_S24_EEEvvEEEEvNT_6ParamsE --------------------------
	.section	.nv.constant0._ZN7cutlass13device_kernelINS_4gemm6kernel13GemmUniversalIN4cute5tupleIJiiiiEEENS1_10collective13CollectiveMmaINS1_35MainloopSm100TmaUmmaWarpSpecializedILi4ELi2ELi4ENS5_IJNS4_1CILi1EEENSA_ILi2EEESB_EEEEENS5_IJNSA_ILi128EEENSA_ILi64EEESG_EEENS_10tfloat32_tENS5_IJlSB_lEEESI_SJ_NS4_8TiledMMAINS4_8MMA_AtomIJNS4_17SM100_MMA_TF32_SSISI_SI_fLi128ELi64ELNS4_4UMMA5MajorE0ELSO_0ELNSN_7ScaleInE0ELSP_0EEEEEENS4_6LayoutINS5_IJSB_SB_SB_EEENS5_IJNSA_ILi0EEESU_SU_EEEEENS5_IJNS4_10UnderscoreESX_SX_EEEEENS4_23SM90_TMA_LOAD_MULTICASTENS4_14ComposedLayoutINS4_7SwizzleILi3ELi4ELi3EEENS4_18smem_ptr_flag_bitsILi32EEENSS_INS5_IJNSA_ILi8EEENSA_ILi32EEEEEENS5_IJS17_SB_EEEEEEEvNS4_8identityENS4_13SM90_TMA_LOADES1B_vS1C_EENS_8epilogue10collective18CollectiveEpilogueINS1F_23Sm100TmaWarpSpecializedILi4ELi2ELi16ELb1ELb0EEEJSH_NS5_IJNSS_ISF_SB_EENSS_INSA_ILi16EEESB_EEEEESI_SJ_SI_SJ_NS1F_6fusion15FusionCallbacksIS1J_NS1O_17LinearCombinationISI_fSI_fLNS_15FloatRoundStyleE2EEESH_S1N_JEEENS4_5SM1004TMEM4LOAD26SM100_TMEM_LOAD_32dp32b16xES1D_NS11_INS12_ILi2ELi4ELi3EEES15_NSS_INS5_IJS16_S1L_EEENS5_IJS1L_SB_EEEEEEENS4_39AutoVectorizingCopyWithAssumedAlignmentILi128EEENS4_14SM90_TMA_STOREES22_S24_S24_EEEvvEEEEvNT_6ParamsE,"a",@progbits
	.sectionflags	@""
	.align	4
.nv.constant0._ZN7cutlass13device_kernelINS_4gemm6kernel13GemmUniversalIN4cute5tupleIJiiiiEEENS1_10collective13CollectiveMmaINS1_35MainloopSm100TmaUmmaWarpSpecializedILi4ELi2ELi4ENS5_IJNS4_1CILi1EEENSA_ILi2EEESB_EEEEENS5_IJNSA_ILi128EEENSA_ILi64EEESG_EEENS_10tfloat32_tENS5_IJlSB_lEEESI_SJ_NS4_8TiledMMAINS4_8MMA_AtomIJNS4_17SM100_MMA_TF32_SSISI_SI_fLi128ELi64ELNS4_4UMMA5MajorE0ELSO_0ELNSN_7ScaleInE0ELSP_0EEEEEENS4_6LayoutINS5_IJSB_SB_SB_EEENS5_IJNSA_ILi0EEESU_SU_EEEEENS5_IJNS4_10UnderscoreESX_SX_EEEEENS4_23SM90_TMA_LOAD_MULTICASTENS4_14ComposedLayoutINS4_7SwizzleILi3ELi4ELi3EEENS4_18smem_ptr_flag_bitsILi32EEENSS_INS5_IJNSA_ILi8EEENSA_ILi32EEEEEENS5_IJS17_SB_EEEEEEEvNS4_8identityENS4_13SM90_TMA_LOADES1B_vS1C_EENS_8epilogue10collective18CollectiveEpilogueINS1F_23Sm100TmaWarpSpecializedILi4ELi2ELi16ELb1ELb0EEEJSH_NS5_IJNSS_ISF_SB_EENSS_INSA_ILi16EEESB_EEEEESI_SJ_SI_SJ_NS1F_6fusion15FusionCallbacksIS1J_NS1O_17LinearCombinationISI_fSI_fLNS_15FloatRoundStyleE2EEESH_S1N_JEEENS4_5SM1004TMEM4LOAD26SM100_TMEM_LOAD_32dp32b16xES1D_NS11_INS12_ILi2ELi4ELi3EEES15_NSS_INS5_IJS16_S1L_EEENS5_IJS1L_SB_EEEEEEENS4_39AutoVectorizingCopyWithAssumedAlignmentILi128EEENS4_14SM90_TMA_STOREES22_S24_S24_EEEvvEEEEvNT_6ParamsE:
	.zero		2944


//--------------------- SYMBOLS --------------------------

	.type		.nv.reservedSmem.offset0,@object
	.size		.nv.reservedSmem.offset0,0x4
	.type		.nv.reservedSmem.cap,@object
	.size		.nv.reservedSmem.cap,0x4
	.type		__assertfail,@function
